//
// Generated by NVIDIA NVVM Compiler
//
// Compiler Build ID: CL-36424714
// Cuda compilation tools, release 13.0, V13.0.88
// Based on NVVM 20.0.0
//

.version 9.0
.target sm_100
.address_size 64

	// .globl	_Z9nlmSimpleiPKdPdf
// _ZZ9nlmSimpleiPKdPdfE9temp_grid has been demoted

.visible .entry _Z9nlmSimpleiPKdPdf(
	.param .u32 _Z9nlmSimpleiPKdPdf_param_0,
	.param .u64 .ptr .align 1 _Z9nlmSimpleiPKdPdf_param_1,
	.param .u64 .ptr .align 1 _Z9nlmSimpleiPKdPdf_param_2,
	.param .f32 _Z9nlmSimpleiPKdPdf_param_3
)
{
	.reg .pred 	%p<53>;
	.reg .b32 	%r<119>;
	.reg .b32 	%f<7>;
	.reg .b64 	%rd<26>;
	.reg .b64 	%fd<88>;
	// demoted variable
	.shared .align 8 .b8 _ZZ9nlmSimpleiPKdPdfE9temp_grid[36864];
	ld.param.u32 	%r27, [_Z9nlmSimpleiPKdPdf_param_0];
	ld.param.u64 	%rd3, [_Z9nlmSimpleiPKdPdf_param_1];
	ld.param.f32 	%f1, [_Z9nlmSimpleiPKdPdf_param_3];
	cvta.to.global.u64 	%rd1, %rd3;
	mov.u32 	%r28, %tid.x;
	mov.u32 	%r1, %ctaid.x;
	mov.u32 	%r2, %ntid.x;
	mul.lo.s32 	%r3, %r1, %r2;
	add.s32 	%r4, %r3, %r28;
	shl.b32 	%r5, %r2, 2;
	add.s32 	%r6, %r5, %r28;
	add.s32 	%r29, %r1, -4;
	setp.lt.u32 	%p3, %r1, 4;
	setp.ge.s32 	%p4, %r29, %r27;
	or.pred  	%p5, %p3, %p4;
	@%p5 bra 	$L__BB0_2;
	sub.s32 	%r31, %r4, %r5;
	mul.wide.s32 	%rd4, %r31, 8;
	add.s64 	%rd5, %rd1, %rd4;
	ld.global.f64 	%fd28, [%rd5];
	sub.s32 	%r32, %r6, %r5;
	shl.b32 	%r33, %r32, 3;
	mov.u32 	%r34, _ZZ9nlmSimpleiPKdPdfE9temp_grid;
	add.s32 	%r35, %r34, %r33;
	st.shared.f64 	[%r35], %fd28;
$L__BB0_2:
	add.s32 	%r36, %r1, -3;
	setp.lt.u32 	%p6, %r1, 3;
	setp.ge.s32 	%p7, %r36, %r27;
	or.pred  	%p8, %p6, %p7;
	@%p8 bra 	$L__BB0_4;
	mul.lo.s32 	%r37, %r2, -3;
	add.s32 	%r38, %r37, %r4;
	mul.wide.s32 	%rd6, %r38, 8;
	add.s64 	%rd7, %rd1, %rd6;
	ld.global.f64 	%fd29, [%rd7];
	add.s32 	%r39, %r37, %r6;
	shl.b32 	%r40, %r39, 3;
	mov.u32 	%r41, _ZZ9nlmSimpleiPKdPdfE9temp_grid;
	add.s32 	%r42, %r41, %r40;
	st.shared.f64 	[%r42], %fd29;
$L__BB0_4:
	add.s32 	%r43, %r1, -2;
	setp.lt.u32 	%p9, %r1, 2;
	setp.ge.s32 	%p10, %r43, %r27;
	or.pred  	%p11, %p9, %p10;
	@%p11 bra 	$L__BB0_6;
	shl.b32 	%r44, %r2, 1;
	sub.s32 	%r45, %r4, %r44;
	mul.wide.s32 	%rd8, %r45, 8;
	add.s64 	%rd9, %rd1, %rd8;
	ld.global.f64 	%fd30, [%rd9];
	sub.s32 	%r46, %r6, %r44;
	shl.b32 	%r47, %r46, 3;
	mov.u32 	%r48, _ZZ9nlmSimpleiPKdPdfE9temp_grid;
	add.s32 	%r49, %r48, %r47;
	st.shared.f64 	[%r49], %fd30;
$L__BB0_6:
	setp.eq.s32 	%p12, %r1, 0;
	setp.gt.s32 	%p13, %r1, %r27;
	or.pred  	%p14, %p12, %p13;
	@%p14 bra 	$L__BB0_8;
	sub.s32 	%r50, %r4, %r2;
	mul.wide.s32 	%rd10, %r50, 8;
	add.s64 	%rd11, %rd1, %rd10;
	ld.global.f64 	%fd31, [%rd11];
	sub.s32 	%r51, %r6, %r2;
	shl.b32 	%r52, %r51, 3;
	mov.u32 	%r53, _ZZ9nlmSimpleiPKdPdfE9temp_grid;
	add.s32 	%r54, %r53, %r52;
	st.shared.f64 	[%r54], %fd31;
$L__BB0_8:
	setp.ge.s32 	%p15, %r1, %r27;
	@%p15 bra 	$L__BB0_10;
	mul.wide.s32 	%rd12, %r4, 8;
	add.s64 	%rd13, %rd1, %rd12;
	ld.global.f64 	%fd32, [%rd13];
	shl.b32 	%r55, %r6, 3;
	mov.u32 	%r56, _ZZ9nlmSimpleiPKdPdfE9temp_grid;
	add.s32 	%r57, %r56, %r55;
	st.shared.f64 	[%r57], %fd32;
$L__BB0_10:
	add.s32 	%r58, %r1, 1;
	setp.ge.s32 	%p16, %r58, %r27;
	@%p16 bra 	$L__BB0_12;
	add.s32 	%r59, %r2, %r4;
	mul.wide.s32 	%rd14, %r59, 8;
	add.s64 	%rd15, %rd1, %rd14;
	ld.global.f64 	%fd33, [%rd15];
	add.s32 	%r60, %r2, %r6;
	shl.b32 	%r61, %r60, 3;
	mov.u32 	%r62, _ZZ9nlmSimpleiPKdPdfE9temp_grid;
	add.s32 	%r63, %r62, %r61;
	st.shared.f64 	[%r63], %fd33;
$L__BB0_12:
	add.s32 	%r64, %r1, 2;
	setp.ge.s32 	%p17, %r64, %r27;
	@%p17 bra 	$L__BB0_14;
	shl.b32 	%r65, %r2, 1;
	add.s32 	%r66, %r65, %r4;
	mul.wide.s32 	%rd16, %r66, 8;
	add.s64 	%rd17, %rd1, %rd16;
	ld.global.f64 	%fd34, [%rd17];
	add.s32 	%r67, %r65, %r6;
	shl.b32 	%r68, %r67, 3;
	mov.u32 	%r69, _ZZ9nlmSimpleiPKdPdfE9temp_grid;
	add.s32 	%r70, %r69, %r68;
	st.shared.f64 	[%r70], %fd34;
$L__BB0_14:
	add.s32 	%r71, %r1, 3;
	setp.ge.s32 	%p18, %r71, %r27;
	@%p18 bra 	$L__BB0_16;
	mul.lo.s32 	%r72, %r2, 3;
	add.s32 	%r73, %r72, %r4;
	mul.wide.s32 	%rd18, %r73, 8;
	add.s64 	%rd19, %rd1, %rd18;
	ld.global.f64 	%fd35, [%rd19];
	add.s32 	%r74, %r72, %r6;
	shl.b32 	%r75, %r74, 3;
	mov.u32 	%r76, _ZZ9nlmSimpleiPKdPdfE9temp_grid;
	add.s32 	%r77, %r76, %r75;
	st.shared.f64 	[%r77], %fd35;
$L__BB0_16:
	add.s32 	%r78, %r1, 4;
	setp.ge.s32 	%p19, %r78, %r27;
	@%p19 bra 	$L__BB0_18;
	add.s32 	%r79, %r6, %r3;
	mul.wide.s32 	%rd20, %r79, 8;
	add.s64 	%rd21, %rd1, %rd20;
	ld.global.f64 	%fd36, [%rd21];
	add.s32 	%r80, %r5, %r6;
	shl.b32 	%r81, %r80, 3;
	mov.u32 	%r82, _ZZ9nlmSimpleiPKdPdfE9temp_grid;
	add.s32 	%r83, %r82, %r81;
	st.shared.f64 	[%r83], %fd36;
$L__BB0_18:
	bar.sync 	0;
	div.s32 	%r8, %r6, %r27;
	mul.lo.s32 	%r84, %r8, %r27;
	sub.s32 	%r7, %r6, %r84;
	setp.gt.s32 	%p20, %r8, 8;
	setp.lt.s32 	%p21, %r27, 0;
	or.pred  	%p22, %p21, %p20;
	@%p22 bra 	$L__BB0_44;
	cvt.f64.f32 	%fd1, %f1;
	add.s32 	%r9, %r8, -1;
	mad.lo.s32 	%r86, %r9, %r27, %r7;
	shl.b32 	%r87, %r86, 3;
	mov.u32 	%r88, _ZZ9nlmSimpleiPKdPdfE9temp_grid;
	add.s32 	%r10, %r88, %r87;
	setp.ge.u32 	%p23, %r7, %r27;
	setp.gt.u32 	%p24, %r8, 8;
	shl.b32 	%r89, %r27, 3;
	add.s32 	%r11, %r10, %r89;
	or.pred  	%p1, %p24, %p23;
	add.s32 	%r12, %r11, %r89;
	mov.f64 	%fd87, 0d0000000000000000;
	mov.b32 	%r117, -3;
	mov.f64 	%fd86, %fd87;
$L__BB0_20:
	setp.ge.u32 	%p25, %r7, %r27;
	add.s32 	%r14, %r117, %r8;
	mul.lo.s32 	%r15, %r14, %r27;
	add.s32 	%r16, %r9, %r117;
	max.u32 	%r91, %r16, %r9;
	setp.gt.u32 	%p26, %r91, 8;
	or.pred  	%p2, %p26, %p25;
	or.b32  	%r92, %r8, %r14;
	and.b32  	%r17, %r92, 16376;
	mov.b32 	%r118, -3;
$L__BB0_21:
	setp.gt.u32 	%p27, %r14, 8;
	add.s32 	%r19, %r118, %r7;
	setp.ge.u32 	%p28, %r19, %r27;
	or.pred  	%p29, %p27, %p28;
	@%p29 bra 	$L__BB0_41;
	add.s32 	%r93, %r7, -1;
	add.s32 	%r20, %r93, %r118;
	setp.gt.u32 	%p30, %r91, 8;
	max.u32 	%r95, %r20, %r93;
	setp.ge.u32 	%p31, %r95, %r27;
	or.pred  	%p32, %p31, %p30;
	sub.s32 	%r96, %r15, %r27;
	add.s32 	%r97, %r19, %r96;
	shl.b32 	%r98, %r97, 3;
	mov.u32 	%r99, _ZZ9nlmSimpleiPKdPdfE9temp_grid;
	add.s32 	%r21, %r99, %r98;
	mov.f64 	%fd78, 0d0000000000000000;
	@%p32 bra 	$L__BB0_24;
	ld.shared.f64 	%fd39, [%r21+-8];
	ld.shared.f64 	%fd40, [%r10+-8];
	sub.f64 	%fd41, %fd40, %fd39;
	mul.f64 	%fd78, %fd41, %fd41;
$L__BB0_24:
	@%p2 bra 	$L__BB0_26;
	ld.shared.f64 	%fd42, [%r21];
	ld.shared.f64 	%fd43, [%r10];
	sub.f64 	%fd44, %fd43, %fd42;
	fma.rn.f64 	%fd78, %fd44, %fd44, %fd78;
$L__BB0_26:
	add.s32 	%r100, %r7, 1;
	add.s32 	%r22, %r20, 2;
	max.u32 	%r102, %r22, %r100;
	setp.ge.u32 	%p34, %r102, %r27;
	or.pred  	%p35, %p34, %p30;
	@%p35 bra 	$L__BB0_28;
	ld.shared.f64 	%fd45, [%r21+8];
	ld.shared.f64 	%fd46, [%r10+8];
	sub.f64 	%fd47, %fd46, %fd45;
	fma.rn.f64 	%fd78, %fd47, %fd47, %fd78;
$L__BB0_28:
	setp.gt.u32 	%p36, %r8, 8;
	add.s32 	%r103, %r7, -1;
	max.u32 	%r104, %r20, %r103;
	setp.ge.u32 	%p37, %r104, %r27;
	or.pred  	%p38, %p37, %p36;
	add.s32 	%r105, %r19, %r15;
	shl.b32 	%r106, %r105, 3;
	mov.u32 	%r107, _ZZ9nlmSimpleiPKdPdfE9temp_grid;
	add.s32 	%r23, %r107, %r106;
	@%p38 bra 	$L__BB0_30;
	ld.shared.f64 	%fd48, [%r23+-8];
	ld.shared.f64 	%fd49, [%r11+-8];
	sub.f64 	%fd50, %fd49, %fd48;
	fma.rn.f64 	%fd78, %fd50, %fd50, %fd78;
$L__BB0_30:
	@%p1 bra 	$L__BB0_32;
	ld.shared.f64 	%fd51, [%r23];
	ld.shared.f64 	%fd52, [%r11];
	sub.f64 	%fd53, %fd52, %fd51;
	fma.rn.f64 	%fd78, %fd53, %fd53, %fd78;
$L__BB0_32:
	add.s32 	%r108, %r7, 1;
	max.u32 	%r109, %r22, %r108;
	setp.ge.u32 	%p40, %r109, %r27;
	or.pred  	%p41, %p40, %p36;
	@%p41 bra 	$L__BB0_34;
	ld.shared.f64 	%fd54, [%r23+8];
	ld.shared.f64 	%fd55, [%r11+8];
	sub.f64 	%fd56, %fd55, %fd54;
	fma.rn.f64 	%fd78, %fd56, %fd56, %fd78;
$L__BB0_34:
	setp.ne.s32 	%p42, %r17, 0;
	add.s32 	%r110, %r7, -1;
	max.u32 	%r111, %r20, %r110;
	setp.ge.u32 	%p43, %r111, %r27;
	or.pred  	%p44, %p42, %p43;
	shl.b32 	%r112, %r27, 4;
	add.s32 	%r24, %r21, %r112;
	@%p44 bra 	$L__BB0_36;
	ld.shared.f64 	%fd57, [%r24+-8];
	ld.shared.f64 	%fd58, [%r12+-8];
	sub.f64 	%fd59, %fd58, %fd57;
	fma.rn.f64 	%fd78, %fd59, %fd59, %fd78;
$L__BB0_36:
	setp.ne.s32 	%p45, %r17, 0;
	setp.ge.u32 	%p46, %r7, %r27;
	or.pred  	%p47, %p45, %p46;
	@%p47 bra 	$L__BB0_38;
	ld.shared.f64 	%fd60, [%r24];
	ld.shared.f64 	%fd61, [%r12];
	sub.f64 	%fd62, %fd61, %fd60;
	fma.rn.f64 	%fd78, %fd62, %fd62, %fd78;
$L__BB0_38:
	add.s32 	%r113, %r7, 1;
	max.u32 	%r114, %r22, %r113;
	setp.ge.u32 	%p49, %r114, %r27;
	or.pred  	%p50, %p49, %p45;
	@%p50 bra 	$L__BB0_40;
	ld.shared.f64 	%fd63, [%r24+8];
	ld.shared.f64 	%fd64, [%r12+8];
	sub.f64 	%fd65, %fd64, %fd63;
	fma.rn.f64 	%fd78, %fd65, %fd65, %fd78;
$L__BB0_40:
	div.rn.f64 	%fd66, %fd78, %fd1;
	mul.lo.s32 	%r115, %r117, %r117;
	mad.lo.s32 	%r116, %r118, %r118, %r115;
	cvt.rn.f32.u32 	%f2, %r116;
	div.rn.f32 	%f3, %f2, 0f42440000;
	cvt.f64.f32 	%fd67, %f3;
	add.f64 	%fd68, %fd66, %fd67;
	cvt.rn.f32.f64 	%f4, %fd68;
	mul.f32 	%f5, %f4, 0fBFB8AA3B;
	ex2.approx.f32 	%f6, %f5;
	cvt.f64.f32 	%fd69, %f6;
	add.f64 	%fd87, %fd87, %fd69;
	ld.shared.f64 	%fd70, [%r23];
	fma.rn.f64 	%fd86, %fd70, %fd69, %fd86;
$L__BB0_41:
	add.s32 	%r118, %r118, 1;
	setp.ne.s32 	%p51, %r118, 4;
	@%p51 bra 	$L__BB0_21;
	add.s32 	%r117, %r117, 1;
	setp.ne.s32 	%p52, %r117, 4;
	@%p52 bra 	$L__BB0_20;
	ld.param.u64 	%rd25, [_Z9nlmSimpleiPKdPdf_param_2];
	rcp.rn.f64 	%fd71, %fd87;
	mul.f64 	%fd72, %fd86, %fd71;
	cvta.to.global.u64 	%rd22, %rd25;
	mul.wide.s32 	%rd23, %r4, 8;
	add.s64 	%rd24, %rd22, %rd23;
	st.global.f64 	[%rd24], %fd72;
$L__BB0_44:
	ret;

}


// ===== COMPILED SASS (sm_100) =====

	.target	sm_100

	.elftype	@"ET_EXEC"


//--------------------- .note.nv.tkinfo           --------------------------
	.section	.note.nv.tkinfo,"",@"SHT_NOTE"
	.sectionflags	@"SHF_NOTE_NV_TKINFO"
	.tkinfo
        /*0018*/ 	.word	0x00000002
        /*0030*/ 	.string	""
        /*0030*/ 	.string	"ptxas"
        /*0030*/ 	.string	"Cuda compilation tools, release 13.0, V13.0.88"
        /*0030*/ 	.string	"Build cuda_13.0.r13.0/compiler.36424714_0"
        /*0030*/ 	.string	"-arch sm_100 -m 64 "



//--------------------- .note.nv.cuinfo           --------------------------
	.section	.note.nv.cuinfo,"",@"SHT_NOTE"
	.sectionflags	@"SHF_NOTE_NV_CUINFO"
        /*0018*/ 	.short	0x0002
        /*001a*/ 	.short	0x0064
        /*001c*/ 	.short	0x0082
	.zero		2


//--------------------- .nv.info                  --------------------------
	.section	.nv.info,"",@"SHT_CUDA_INFO"
	.align	4


	//----- nvinfo : EIATTR_REGCOUNT
	.align		4
        /*0000*/ 	.byte	0x04, 0x2f
        /*0002*/ 	.short	(.L_1 - .L_0)
	.align		4
.L_0:
        /*0004*/ 	.word	index@(_Z9nlmSimpleiPKdPdf)
        /*0008*/ 	.word	0x00000028


	//----- nvinfo : EIATTR_FRAME_SIZE
	.align		4
.L_1:
        /*000c*/ 	.byte	0x04, 0x11
        /*000e*/ 	.short	(.L_3 - .L_2)
	.align		4
.L_2:
        /*0010*/ 	.word	index@($__internal_2_$__cuda_sm3x_div_rn_noftz_f32_slowpath)
        /*0014*/ 	.word	0x00000000


	//----- nvinfo : EIATTR_FRAME_SIZE
	.align		4
.L_3:
        /*0018*/ 	.byte	0x04, 0x11
        /*001a*/ 	.short	(.L_5 - .L_4)
	.align		4
.L_4:
        /*001c*/ 	.word	index@($__internal_1_$__cuda_sm20_div_rn_f64_full)
        /*0020*/ 	.word	0x00000000


	//----- nvinfo : EIATTR_FRAME_SIZE
	.align		4
.L_5:
        /*0024*/ 	.byte	0x04, 0x11
        /*0026*/ 	.short	(.L_7 - .L_6)
	.align		4
.L_6:
        /*0028*/ 	.word	index@($__internal_0_$__cuda_sm20_dblrcp_rn_slowpath_v3)
        /*002c*/ 	.word	0x00000000


	//----- nvinfo : EIATTR_FRAME_SIZE
	.align		4
.L_7:
        /*0030*/ 	.byte	0x04, 0x11
        /*0032*/ 	.short	(.L_9 - .L_8)
	.align		4
.L_8:
        /*0034*/ 	.word	index@(_Z9nlmSimpleiPKdPdf)
        /*0038*/ 	.word	0x00000000


	//----- nvinfo : EIATTR_MIN_STACK_SIZE
	.align		4
.L_9:
        /*003c*/ 	.byte	0x04, 0x12
        /*003e*/ 	.short	(.L_11 - .L_10)
	.align		4
.L_10:
        /*0040*/ 	.word	index@(_Z9nlmSimpleiPKdPdf)
        /*0044*/ 	.word	0x00000000
.L_11:


//--------------------- .nv.compat                --------------------------
	.section	.nv.compat,"",@"SHT_CUDA_COMPAT_INFO"
	.align	4
        /*0000*/ 	.byte	0x02, 0x09, 0x00, 0x00, 0x02, 0x02, 0x01, 0x00, 0x02, 0x05, 0x05, 0x00, 0x03, 0x07, 0x01, 0x01
        /*0010*/ 	.byte	0x02, 0x03, 0x00, 0x00, 0x02, 0x06, 0x01, 0x00, 0x04, 0x0b, 0x08, 0x00, 0x01, 0x00, 0x00, 0x00
        /*0020*/ 	.byte	0x00, 0x00, 0x00, 0x00


//--------------------- .nv.info._Z9nlmSimpleiPKdPdf --------------------------
	.section	.nv.info._Z9nlmSimpleiPKdPdf,"",@"SHT_CUDA_INFO"
	.sectionflags	@""
	.align	4


	//----- nvinfo : EIATTR_CUDA_API_VERSION
	.align		4
        /*0000*/ 	.byte	0x04, 0x37
        /*0002*/ 	.short	(.L_13 - .L_12)
.L_12:
        /*0004*/ 	.word	0x00000082


	//----- nvinfo : EIATTR_KPARAM_INFO
	.align		4
.L_13:
        /*0008*/ 	.byte	0x04, 0x17
        /*000a*/ 	.short	(.L_15 - .L_14)
.L_14:
        /*000c*/ 	.word	0x00000000
        /*0010*/ 	.short	0x0003
        /*0012*/ 	.short	0x0018
        /*0014*/ 	.byte	0x00, 0xf0, 0x11, 0x00


	//----- nvinfo : EIATTR_KPARAM_INFO
	.align		4
.L_15:
        /*0018*/ 	.byte	0x04, 0x17
        /*001a*/ 	.short	(.L_17 - .L_16)
.L_16:
        /*001c*/ 	.word	0x00000000
        /*0020*/ 	.short	0x0002
        /*0022*/ 	.short	0x0010
        /*0024*/ 	.byte	0x00, 0xf5, 0x21, 0x00


	//----- nvinfo : EIATTR_KPARAM_INFO
	.align		4
.L_17:
        /*0028*/ 	.byte	0x04, 0x17
        /*002a*/ 	.short	(.L_19 - .L_18)
.L_18:
        /*002c*/ 	.word	0x00000000
        /*0030*/ 	.short	0x0001
        /*0032*/ 	.short	0x0008
        /*0034*/ 	.byte	0x00, 0xf5, 0x21, 0x00


	//----- nvinfo : EIATTR_KPARAM_INFO
	.align		4
.L_19:
        /*0038*/ 	.byte	0x04, 0x17
        /*003a*/ 	.short	(.L_21 - .L_20)
.L_20:
        /*003c*/ 	.word	0x00000000
        /*0040*/ 	.short	0x0000
        /*0042*/ 	.short	0x0000
        /*0044*/ 	.byte	0x00, 0xf0, 0x11, 0x00


	//----- nvinfo : EIATTR_SPARSE_MMA_MASK
	.align		4
.L_21:
        /*0048*/ 	.byte	0x03, 0x50
        /*004a*/ 	.short	0x0000


	//----- nvinfo : EIATTR_MAXREG_COUNT
	.align		4
        /*004c*/ 	.byte	0x03, 0x1b
        /*004e*/ 	.short	0x00ff


	//----- nvinfo : EIATTR_NUM_BARRIERS
	.align		4
        /*0050*/ 	.byte	0x02, 0x4c
        /*0052*/ 	.byte	0x01
	.zero		1


	//----- nvinfo : EIATTR_MERCURY_ISA_VERSION
	.align		4
        /*0054*/ 	.byte	0x03, 0x5f
        /*0056*/ 	.short	0x0101


	//----- nvinfo : EIATTR_VRC_CTA_INIT_COUNT
	.align		4
        /*0058*/ 	.byte	0x02, 0x4a
	.zero		1
	.zero		1


	//----- nvinfo : EIATTR_EXIT_INSTR_OFFSETS
	.align		4
        /*005c*/ 	.byte	0x04, 0x1c
        /*005e*/ 	.short	(.L_23 - .L_22)


	//   ....[0]....
.L_22:
        /*0060*/ 	.word	0x000008f0


	//   ....[1]....
        /*0064*/ 	.word	0x00001380


	//----- nvinfo : EIATTR_CRS_STACK_SIZE
	.align		4
.L_23:
        /*0068*/ 	.byte	0x04, 0x1e
        /*006a*/ 	.short	(.L_25 - .L_24)
.L_24:
        /*006c*/ 	.word	0x00000000


	//----- nvinfo : EIATTR_CBANK_PARAM_SIZE
	.align		4
.L_25:
        /*0070*/ 	.byte	0x03, 0x19
        /*0072*/ 	.short	0x001c


	//----- nvinfo : EIATTR_PARAM_CBANK
	.align		4
        /*0074*/ 	.byte	0x04, 0x0a
        /*0076*/ 	.short	(.L_27 - .L_26)
	.align		4
.L_26:
        /*0078*/ 	.word	index@(.nv.constant0._Z9nlmSimpleiPKdPdf)
        /*007c*/ 	.short	0x0380
        /*007e*/ 	.short	0x001c


	//----- nvinfo : EIATTR_SW_WAR
	.align		4
.L_27:
        /*0080*/ 	.byte	0x04, 0x36
        /*0082*/ 	.short	(.L_29 - .L_28)
.L_28:
        /*0084*/ 	.word	0x00000008
.L_29:


//--------------------- .nv.callgraph             --------------------------
	.section	.nv.callgraph,"",@"SHT_CUDA_CALLGRAPH"
	.align	4
	.sectionentsize	8
	.align		4
        /*0000*/ 	.word	0x00000000
	.align		4
        /*0004*/ 	.word	0xffffffff
	.align		4
        /*0008*/ 	.word	0x00000000
	.align		4
        /*000c*/ 	.word	0xfffffffe
	.align		4
        /*0010*/ 	.word	0x00000000
	.align		4
        /*0014*/ 	.word	0xfffffffd
	.align		4
        /*0018*/ 	.word	0x00000000
	.align		4
        /*001c*/ 	.word	0xfffffffc


//--------------------- .text._Z9nlmSimpleiPKdPdf --------------------------
	.section	.text._Z9nlmSimpleiPKdPdf,"ax",@progbits
	.align	128
        .global         _Z9nlmSimpleiPKdPdf
        .type           _Z9nlmSimpleiPKdPdf,@function
        .size           _Z9nlmSimpleiPKdPdf,(.L_x_33 - _Z9nlmSimpleiPKdPdf)
        .other          _Z9nlmSimpleiPKdPdf,@"STO_CUDA_ENTRY STV_DEFAULT"
_Z9nlmSimpleiPKdPdf:
.text._Z9nlmSimpleiPKdPdf:
[----:B------:R-:W-:Y:S01]  /*0000*/  LDC R1, c[0x0][0x37c] ;  /* 0x0000df00ff017b82 */ /* 0x000fe20000000800 */
[----:B------:R-:W0:Y:S07]  /*0010*/  S2R R3, SR_CTAID.X ;  /* 0x0000000000037919 */ /* 0x000e2e0000002500 */
[----:B------:R-:W1:Y:S01]  /*0020*/  LDC R8, c[0x0][0x380] ;  /* 0x0000e000ff087b82 */ /* 0x000e620000000800 */
[----:B------:R-:W2:Y:S01]  /*0030*/  LDCU.64 UR8, c[0x0][0x358] ;  /* 0x00006b00ff0877ac */ /* 0x000ea20008000a00 */
[----:B------:R-:W3:Y:S06]  /*0040*/  S2R R9, SR_TID.X ;  /* 0x0000000000097919 */ /* 0x000eec0000002100 */
[----:B------:R-:W4:Y:S01]  /*0050*/  LDC R0, c[0x0][0x360] ;  /* 0x0000d800ff007b82 */ /* 0x000f220000000800 */
[----:B0-----:R-:W-:-:S02]  /*0060*/  VIADD R5, R3, 0xfffffffc ;  /* 0xfffffffc03057836 */ /* 0x001fc40000000000 */
[C---:B------:R-:W-:Y:S02]  /*0070*/  VIADD R7, R3.reuse, 0xfffffffd ;  /* 0xfffffffd03077836 */ /* 0x040fe40000000000 */
[----:B----4-:R-:W-:Y:S01]  /*0080*/  IMAD R6, R3, R0, RZ ;  /* 0x0000000003067224 */ /* 0x010fe200078e02ff */
[-C--:B-1----:R-:W-:Y:S02]  /*0090*/  ISETP.GE.AND P0, PT, R5, R8.reuse, PT ;  /* 0x000000080500720c */ /* 0x082fe40003f06270 */
[----:B------:R-:W-:Y:S01]  /*00a0*/  ISETP.GE.AND P1, PT, R7, R8, PT ;  /* 0x000000080700720c */ /* 0x000fe20003f26270 */
[----:B---3--:R-:W-:Y:S01]  /*00b0*/  IMAD.IADD R2, R6, 0x1, R9 ;  /* 0x0000000106027824 */ /* 0x008fe200078e0209 */
[C---:B------:R-:W-:Y:S02]  /*00c0*/  ISETP.LT.U32.OR P0, PT, R3.reuse, 0x4, P0 ;  /* 0x000000040300780c */ /* 0x040fe40000701470 */
[----:B------:R-:W-:-:S11]  /*00d0*/  ISETP.LT.U32.OR P1, PT, R3, 0x3, P1 ;  /* 0x000000030300780c */ /* 0x000fd60000f21470 */
[----:B------:R-:W0:Y:S01]  /*00e0*/  @!P0 LDC.64 R10, c[0x0][0x388] ;  /* 0x0000e200ff0a8b82 */ /* 0x000e220000000a00 */
[C-C-:B------:R-:W-:Y:S02]  /*00f0*/  @!P0 IMAD R5, R0.reuse, -0x4, R2.reuse ;  /* 0xfffffffc00058824 */ /* 0x140fe400078e0202 */
[----:B------:R-:W-:-:S05]  /*0100*/  @!P1 IMAD R7, R0, -0x3, R2 ;  /* 0xfffffffd00079824 */ /* 0x000fca00078e0202 */
[----:B------:R-:W1:Y:S01]  /*0110*/  @!P1 LDC.64 R12, c[0x0][0x388] ;  /* 0x0000e200ff0c9b82 */ /* 0x000e620000000a00 */
[----:B0-----:R-:W-:-:S06]  /*0120*/  @!P0 IMAD.WIDE R10, R5, 0x8, R10 ;  /* 0x00000008050a8825 */ /* 0x001fcc00078e020a */
[----:B--2---:R-:W2:Y:S01]  /*0130*/  @!P0 LDG.E.64 R10, desc[UR8][R10.64] ;  /* 0x000000080a0a8981 */ /* 0x004ea2000c1e1b00 */
[----:B-1----:R-:W-:-:S06]  /*0140*/  @!P1 IMAD.WIDE R12, R7, 0x8, R12 ;  /* 0x00000008070c9825 */ /* 0x002fcc00078e020c */
[----:B------:R-:W3:Y:S01]  /*0150*/  @!P1 LDG.E.64 R12, desc[UR8][R12.64] ;  /* 0x000000080c0c9981 */ /* 0x000ee2000c1e1b00 */
[----:B------:R-:W-:-:S05]  /*0160*/  VIADD R5, R3, 0xfffffffe ;  /* 0xfffffffe03057836 */ /* 0x000fca0000000000 */
[----:B------:R-:W-:-:S04]  /*0170*/  ISETP.GE.AND P2, PT, R5, R8, PT ;  /* 0x000000080500720c */ /* 0x000fc80003f46270 */
[----:B------:R-:W-:Y:S01]  /*0180*/  ISETP.LT.U32.OR P2, PT, R3, 0x2, P2 ;  /* 0x000000020300780c */ /* 0x000fe20001741470 */
[----:B------:R-:W0:Y:S01]  /*0190*/  @!P0 S2R R15, SR_CgaCtaId ;  /* 0x00000000000f8919 */ /* 0x000e220000008800 */
[----:B------:R-:W1:Y:S11]  /*01a0*/  @!P1 S2R R19, SR_CgaCtaId ;  /* 0x0000000000139919 */ /* 0x000e760000008800 */
[----:B------:R-:W4:Y:S01]  /*01b0*/  @!P2 LDC.64 R4, c[0x0][0x388] ;  /* 0x0000e200ff04ab82 */ /* 0x000f220000000a00 */
[----:B------:R-:W-:Y:S01]  /*01c0*/  @!P2 IMAD R7, R0, -0x2, R2 ;  /* 0xfffffffe0007a824 */ /* 0x000fe200078e0202 */
[----:B------:R-:W-:-:S02]  /*01d0*/  @!P0 MOV R14, 0x400 ;  /* 0x00000400000e8802 */ /* 0x000fc40000000f00 */
[----:B------:R-:W-:Y:S02]  /*01e0*/  @!P1 MOV R16, 0x400 ;  /* 0x0000040000109802 */ /* 0x000fe40000000f00 */
[CC--:B------:R-:W-:Y:S01]  /*01f0*/  ISETP.GT.AND P3, PT, R3.reuse, R8.reuse, PT ;  /* 0x000000080300720c */ /* 0x0c0fe20003f64270 */
[C---:B------:R-:W-:Y:S01]  /*0200*/  VIADD R17, R3.reuse, 0x2 ;  /* 0x0000000203117836 */ /* 0x040fe20000000000 */
[----:B------:R-:W-:Y:S01]  /*0210*/  ISETP.GE.AND P6, PT, R3, R8, PT ;  /* 0x000000080300720c */ /* 0x000fe20003fc6270 */
[----:B----4-:R-:W-:Y:S01]  /*0220*/  @!P2 IMAD.WIDE R4, R7, 0x8, R4 ;  /* 0x000000080704a825 */ /* 0x010fe200078e0204 */
[----:B0-----:R-:W-:-:S11]  /*0230*/  @!P0 LEA R14, R15, R14, 0x18 ;  /* 0x0000000e0f0e8211 */ /* 0x001fd600078ec0ff */
[----:B------:R-:W0:Y:S01]  /*0240*/  @!P6 LDC.64 R20, c[0x0][0x388] ;  /* 0x0000e200ff14eb82 */ /* 0x000e220000000a00 */
[----:B------:R-:W-:Y:S01]  /*0250*/  VIADD R7, R3, 0x1 ;  /* 0x0000000103077836 */ /* 0x000fe20000000000 */
[----:B-1----:R-:W-:Y:S01]  /*0260*/  @!P1 LEA R16, R19, R16, 0x18 ;  /* 0x0000001013109211 */ /* 0x002fe200078ec0ff */
[----:B------:R-:W4:Y:S03]  /*0270*/  @!P2 LDG.E.64 R4, desc[UR8][R4.64] ;  /* 0x000000080404a981 */ /* 0x000f26000c1e1b00 */
[----:B------:R-:W-:Y:S01]  /*0280*/  ISETP.GE.AND P5, PT, R7, R8, PT ;  /* 0x000000080700720c */ /* 0x000fe20003fa6270 */
[----:B------:R-:W-:-:S04]  /*0290*/  IMAD R7, R0, 0x4, R9 ;  /* 0x0000000400077824 */ /* 0x000fc800078e0209 */
[----:B------:R-:W-:Y:S01]  /*02a0*/  @!P1 IMAD R15, R0, -0x3, R7 ;  /* 0xfffffffd000f9824 */ /* 0x000fe200078e0207 */
[----:B------:R-:W-:Y:S01]  /*02b0*/  ISETP.EQ.OR P3, PT, R3, RZ, P3 ;  /* 0x000000ff0300720c */ /* 0x000fe20001f62670 */
[----:B------:R-:W-:Y:S02]  /*02c0*/  @!P0 IMAD R9, R9, 0x8, R14 ;  /* 0x0000000809098824 */ /* 0x000fe400078e020e */
[----:B------:R-:W-:Y:S02]  /*02d0*/  @!P1 IMAD R27, R15, 0x8, R16 ;  /* 0x000000080f1b9824 */ /* 0x000fe400078e0210 */
[C---:B------:R-:W-:Y:S02]  /*02e0*/  VIADD R15, R3.reuse, 0x3 ;  /* 0x00000003030f7836 */ /* 0x040fe40000000000 */
[----:B------:R-:W-:Y:S01]  /*02f0*/  VIADD R3, R3, 0x4 ;  /* 0x0000000403037836 */ /* 0x000fe20000000000 */
[-C--:B------:R-:W-:Y:S01]  /*0300*/  ISETP.GE.AND P4, PT, R17, R8.reuse, PT ;  /* 0x000000081100720c */ /* 0x080fe20003f86270 */
[----:B------:R-:W1:Y:S08]  /*0310*/  @!P5 LDC.64 R24, c[0x0][0x388] ;  /* 0x0000e200ff18db82 */ /* 0x000e700000000a00 */
[----:B------:R-:W5:Y:S08]  /*0320*/  @!P3 LDC.64 R22, c[0x0][0x388] ;  /* 0x0000e200ff16bb82 */ /* 0x000f700000000a00 */
[----:B------:R-:W1:Y:S01]  /*0330*/  @!P4 LDC.64 R18, c[0x0][0x388] ;  /* 0x0000e200ff12cb82 */ /* 0x000e620000000a00 */
[----:B--2---:R2:W-:Y:S01]  /*0340*/  @!P0 STS.64 [R9], R10 ;  /* 0x0000000a09008388 */ /* 0x0045e20000000a00 */
[----:B------:R-:W-:-:S03]  /*0350*/  ISETP.GE.AND P0, PT, R15, R8, PT ;  /* 0x000000080f00720c */ /* 0x000fc60003f06270 */
[----:B---3--:R3:W-:Y:S01]  /*0360*/  @!P1 STS.64 [R27], R12 ;  /* 0x0000000c1b009388 */ /* 0x0087e20000000a00 */
[----:B------:R-:W-:-:S09]  /*0370*/  ISETP.GE.AND P1, PT, R3, R8, PT ;  /* 0x000000080300720c */ /* 0x000fd20003f26270 */
[----:B------:R-:W1:Y:S08]  /*0380*/  @!P0 LDC.64 R16, c[0x0][0x388] ;  /* 0x0000e200ff108b82 */ /* 0x000e700000000a00 */
[----:B------:R-:W4:Y:S01]  /*0390*/  @!P1 LDC.64 R14, c[0x0][0x388] ;  /* 0x0000e200ff0e9b82 */ /* 0x000f220000000a00 */
[C-C-:B------:R-:W-:Y:S02]  /*03a0*/  @!P3 IMAD.IADD R3, R2.reuse, 0x1, -R0.reuse ;  /* 0x000000010203b824 */ /* 0x140fe400078e0a00 */
[----:B--2---:R-:W-:-:S02]  /*03b0*/  @!P5 IMAD.IADD R9, R2, 0x1, R0 ;  /* 0x000000010209d824 */ /* 0x004fc400078e0200 */
[----:B-----5:R-:W-:-:S04]  /*03c0*/  @!P3 IMAD.WIDE R10, R3, 0x8, R22 ;  /* 0x00000008030ab825 */ /* 0x020fc800078e0216 */
[C-C-:B------:R-:W-:Y:S02]  /*03d0*/  @!P4 IMAD R3, R0.reuse, 0x2, R2.reuse ;  /* 0x000000020003c824 */ /* 0x140fe400078e0202 */
[----:B---3--:R-:W-:Y:S01]  /*03e0*/  @!P0 IMAD R27, R0, 0x3, R2 ;  /* 0x00000003001b8824 */ /* 0x008fe200078e0202 */
[----:B------:R-:W2:Y:S01]  /*03f0*/  @!P3 LDG.E.64 R10, desc[UR8][R10.64] ;  /* 0x000000080a0ab981 */ /* 0x000ea2000c1e1b00 */
[----:B------:R-:W-:Y:S02]  /*0400*/  @!P1 IMAD.IADD R29, R6, 0x1, R7 ;  /* 0x00000001061d9824 */ /* 0x000fe400078e0207 */
[----:B0-----:R-:W-:-:S04]  /*0410*/  @!P6 IMAD.WIDE R12, R2, 0x8, R20 ;  /* 0x00000008020ce825 */ /* 0x001fc800078e0214 */
[----:B-1----:R-:W-:Y:S02]  /*0420*/  @!P5 IMAD.WIDE R22, R9, 0x8, R24 ;  /* 0x000000080916d825 */ /* 0x002fe400078e0218 */
[----:B------:R-:W3:Y:S02]  /*0430*/  @!P6 LDG.E.64 R12, desc[UR8][R12.64] ;  /* 0x000000080c0ce981 */ /* 0x000ee4000c1e1b00 */
[----:B------:R-:W-:-:S04]  /*0440*/  @!P4 IMAD.WIDE R24, R3, 0x8, R18 ;  /* 0x000000080318c825 */ /* 0x000fc800078e0212 */
[----:B------:R-:W-:Y:S02]  /*0450*/  @!P0 IMAD.WIDE R18, R27, 0x8, R16 ;  /* 0x000000081b128825 */ /* 0x000fe400078e0210 */
[----:B------:R-:W5:Y:S02]  /*0460*/  @!P4 LDG.E.64 R16, desc[UR8][R24.64] ;  /* 0x000000081810c981 */ /* 0x000f64000c1e1b00 */
[----:B----4-:R-:W-:Y:S02]  /*0470*/  @!P1 IMAD.WIDE R20, R29, 0x8, R14 ;  /* 0x000000081d149825 */ /* 0x010fe400078e020e */
[----:B------:R0:W4:Y:S04]  /*0480*/  @!P5 LDG.E.64 R14, desc[UR8][R22.64] ;  /* 0x00000008160ed981 */ /* 0x000128000c1e1b00 */
[----:B------:R-:W5:Y:S04]  /*0490*/  @!P0 LDG.E.64 R18, desc[UR8][R18.64] ;  /* 0x0000000812128981 */ /* 0x000f68000c1e1b00 */
[----:B------:R-:W5:Y:S01]  /*04a0*/  @!P1 LDG.E.64 R20, desc[UR8][R20.64] ;  /* 0x0000000814149981 */ /* 0x000f62000c1e1b00 */
[----:B------:R-:W-:-:S04]  /*04b0*/  IABS R3, R8 ;  /* 0x0000000800037213 */ /* 0x000fc80000000000 */
[----:B------:R-:W1:Y:S08]  /*04c0*/  I2F.RP R6, R3 ;  /* 0x0000000300067306 */ /* 0x000e700000209400 */
[----:B-1----:R-:W1:Y:S01]  /*04d0*/  MUFU.RCP R6, R6 ;  /* 0x0000000600067308 */ /* 0x002e620000001000 */
[----:B------:R-:W0:Y:S01]  /*04e0*/  @!P2 S2R R29, SR_CgaCtaId ;  /* 0x00000000001da919 */ /* 0x000e220000008800 */
[----:B-1----:R-:W-:-:S06]  /*04f0*/  VIADD R26, R6, 0xffffffe ;  /* 0x0ffffffe061a7836 */ /* 0x002fcc0000000000 */
[----:B------:R1:W0:Y:S01]  /*0500*/  F2I.FTZ.U32.TRUNC.NTZ R27, R26 ;  /* 0x0000001a001b7305 */ /* 0x000222000021f000 */
[----:B------:R-:W-:Y:S01]  /*0510*/  @!P2 MOV R6, 0x400 ;  /* 0x000004000006a802 */ /* 0x000fe20000000f00 */
[----:B-1----:R-:W-:Y:S02]  /*0520*/  IMAD.MOV.U32 R26, RZ, RZ, RZ ;  /* 0x000000ffff1a7224 */ /* 0x002fe400078e00ff */
[----:B0-----:R-:W-:-:S04]  /*0530*/  IMAD.MOV R22, RZ, RZ, -R27 ;  /* 0x000000ffff167224 */ /* 0x001fc800078e0a1b */
[----:B------:R-:W-:Y:S01]  /*0540*/  IMAD R9, R22, R3, RZ ;  /* 0x0000000316097224 */ /* 0x000fe200078e02ff */
[----:B------:R-:W-:-:S03]  /*0550*/  IABS R22, R7 ;  /* 0x0000000700167213 */ /* 0x000fc60000000000 */
[----:B------:R-:W-:Y:S01]  /*0560*/  IMAD.HI.U32 R27, R27, R9, R26 ;  /* 0x000000091b1b7227 */ /* 0x000fe200078e001a */
[----:B------:R-:W-:-:S05]  /*0570*/  @!P2 LEA R9, R29, R6, 0x18 ;  /* 0x000000061d09a211 */ /* 0x000fca00078ec0ff */
[----:B------:R-:W-:-:S04]  /*0580*/  IMAD.HI.U32 R27, R27, R22, RZ ;  /* 0x000000161b1b7227 */ /* 0x000fc800078e00ff */
[----:B------:R-:W-:Y:S02]  /*0590*/  @!P2 IMAD R6, R0, -0x2, R7 ;  /* 0xfffffffe0006a824 */ /* 0x000fe400078e0207 */
[----:B------:R-:W-:Y:S02]  /*05a0*/  IMAD.MOV R23, RZ, RZ, -R27 ;  /* 0x000000ffff177224 */ /* 0x000fe400078e0a1b */
[----:B------:R-:W-:Y:S02]  /*05b0*/  @!P2 IMAD R9, R6, 0x8, R9 ;  /* 0x000000080609a824 */ /* 0x000fe400078e0209 */
[----:B------:R-:W-:-:S03]  /*05c0*/  IMAD R6, R3, R23, R22 ;  /* 0x0000001703067224 */ /* 0x000fc600078e0216 */
[----:B------:R0:W-:Y:S02]  /*05d0*/  @!P2 STS.64 [R9], R4 ;  /* 0x000000040900a388 */ /* 0x0001e40000000a00 */
[----:B------:R-:W-:Y:S01]  /*05e0*/  ISETP.GT.U32.AND P2, PT, R3, R6, PT ;  /* 0x000000060300720c */ /* 0x000fe20003f44070 */
[----:B------:R-:W1:Y:S01]  /*05f0*/  @!P6 S2R R23, SR_CgaCtaId ;  /* 0x000000000017e919 */ /* 0x000e620000008800 */
[----:B------:R-:W1:Y:S01]  /*0600*/  @!P5 S2R R25, SR_CgaCtaId ;  /* 0x000000000019d919 */ /* 0x000e620000008800 */
[----:B------:R-:W1:Y:S01]  /*0610*/  @!P3 S2R R22, SR_CgaCtaId ;  /* 0x000000000016b919 */ /* 0x000e620000008800 */
[----:B------:R-:W1:Y:S01]  /*0620*/  @!P0 S2R R29, SR_CgaCtaId ;  /* 0x00000000001d8919 */ /* 0x000e620000008800 */
[----:B------:R-:W1:Y:S01]  /*0630*/  @!P4 S2R R24, SR_CgaCtaId ;  /* 0x000000000018c919 */ /* 0x000e620000008800 */
[----:B------:R-:W1:Y:S07]  /*0640*/  @!P1 S2R R26, SR_CgaCtaId ;  /* 0x00000000001a9919 */ /* 0x000e6e0000008800 */
[----:B------:R-:W-:-:S02]  /*0650*/  @!P2 IMAD.IADD R6, R6, 0x1, -R3 ;  /* 0x000000010606a824 */ /* 0x000fc400078e0a03 */
[----:B------:R-:W-:-:S03]  /*0660*/  @!P2 VIADD R27, R27, 0x1 ;  /* 0x000000011b1ba836 */ /* 0x000fc60000000000 */
[----:B------:R-:W-:Y:S02]  /*0670*/  ISETP.GE.U32.AND P2, PT, R6, R3, PT ;  /* 0x000000030600720c */ /* 0x000fe40003f46070 */
[----:B------:R-:W-:Y:S02]  /*0680*/  LOP3.LUT R3, R7, R8, RZ, 0x3c, !PT ;  /* 0x0000000807037212 */ /* 0x000fe400078e3cff */
[----:B0-----:R-:W-:Y:S02]  /*0690*/  @!P6 MOV R4, 0x400 ;  /* 0x000004000004e802 */ /* 0x001fe40000000f00 */
[----:B------:R-:W-:Y:S02]  /*06a0*/  @!P5 MOV R6, 0x400 ;  /* 0x000004000006d802 */ /* 0x000fe40000000f00 */
[----:B------:R-:W-:Y:S02]  /*06b0*/  @!P3 MOV R5, 0x400 ;  /* 0x000004000005b802 */ /* 0x000fe40000000f00 */
[----:B-1----:R-:W-:-:S03]  /*06c0*/  @!P6 LEA R4, R23, R4, 0x18 ;  /* 0x000000041704e211 */ /* 0x002fc600078ec0ff */
[----:B------:R-:W-:Y:S01]  /*06d0*/  @P2 VIADD R27, R27, 0x1 ;  /* 0x000000011b1b2836 */ /* 0x000fe20000000000 */
[----:B------:R-:W-:Y:S02]  /*06e0*/  ISETP.GE.AND P2, PT, R3, RZ, PT ;  /* 0x000000ff0300720c */ /* 0x000fe40003f46270 */
[----:B------:R-:W-:Y:S02]  /*06f0*/  @!P5 LEA R23, R25, R6, 0x18 ;  /* 0x000000061917d211 */ /* 0x000fe400078ec0ff */
[----:B------:R-:W-:Y:S02]  /*0700*/  @!P3 LEA R22, R22, R5, 0x18 ;  /* 0x000000051616b211 */ /* 0x000fe400078ec0ff */
[----:B------:R-:W-:Y:S02]  /*0710*/  @!P0 MOV R6, 0x400 ;  /* 0x0000040000068802 */ /* 0x000fe40000000f00 */
[----:B------:R-:W-:Y:S02]  /*0720*/  @!P4 MOV R5, 0x400 ;  /* 0x000004000005c802 */ /* 0x000fe40000000f00 */
[----:B------:R-:W-:Y:S01]  /*0730*/  @!P1 MOV R9, 0x400 ;  /* 0x0000040000099802 */ /* 0x000fe20000000f00 */
[----:B------:R-:W-:Y:S01]  /*0740*/  IMAD.MOV.U32 R3, RZ, RZ, R27 ;  /* 0x000000ffff037224 */ /* 0x000fe200078e001b */
[----:B------:R-:W-:Y:S01]  /*0750*/  @!P0 LEA R27, R29, R6, 0x18 ;  /* 0x000000061d1b8211 */ /* 0x000fe200078ec0ff */
[C-C-:B------:R-:W-:Y:S01]  /*0760*/  @!P5 IMAD.IADD R6, R7.reuse, 0x1, R0.reuse ;  /* 0x000000010706d824 */ /* 0x140fe200078e0200 */
[----:B------:R-:W-:Y:S01]  /*0770*/  @!P4 LEA R24, R24, R5, 0x18 ;  /* 0x000000051818c211 */ /* 0x000fe200078ec0ff */
[----:B------:R-:W-:Y:S01]  /*0780*/  @!P3 IMAD.IADD R5, R7, 0x1, -R0 ;  /* 0x000000010705b824 */ /* 0x000fe200078e0a00 */
[----:B------:R-:W-:Y:S01]  /*0790*/  @!P1 LEA R29, R26, R9, 0x18 ;  /* 0x000000091a1d9211 */ /* 0x000fe200078ec0ff */
[----:B------:R-:W-:-:S02]  /*07a0*/  @!P4 IMAD R9, R0, 0x2, R7 ;  /* 0x000000020009c824 */ /* 0x000fc400078e0207 */
[----:B------:R-:W-:Y:S02]  /*07b0*/  @!P5 IMAD R23, R6, 0x8, R23 ;  /* 0x000000080617d824 */ /* 0x000fe400078e0217 */
[----:B------:R-:W-:Y:S01]  /*07c0*/  @!P2 IMAD.MOV R3, RZ, RZ, -R3 ;  /* 0x000000ffff03a224 */ /* 0x000fe200078e0a03 */
[----:B------:R-:W-:Y:S01]  /*07d0*/  ISETP.NE.AND P2, PT, R8, RZ, PT ;  /* 0x000000ff0800720c */ /* 0x000fe20003f45270 */
[----:B------:R-:W-:Y:S02]  /*07e0*/  @!P3 IMAD R5, R5, 0x8, R22 ;  /* 0x000000080505b824 */ /* 0x000fe400078e0216 */
[C-C-:B------:R-:W-:Y:S02]  /*07f0*/  @!P0 IMAD R6, R0.reuse, 0x3, R7.reuse ;  /* 0x0000000300068824 */ /* 0x140fe400078e0207 */
[----:B------:R-:W-:Y:S02]  /*0800*/  @!P4 IMAD R25, R9, 0x8, R24 ;  /* 0x000000080919c824 */ /* 0x000fe400078e0218 */
[----:B------:R-:W-:-:S02]  /*0810*/  @!P1 IMAD R0, R0, 0x4, R7 ;  /* 0x0000000400009824 */ /* 0x000fc400078e0207 */
[----:B------:R-:W-:Y:S02]  /*0820*/  @!P6 IMAD R9, R7, 0x8, R4 ;  /* 0x000000080709e824 */ /* 0x000fe400078e0204 */
[----:B------:R-:W-:Y:S02]  /*0830*/  @!P0 IMAD R27, R6, 0x8, R27 ;  /* 0x00000008061b8824 */ /* 0x000fe400078e021b */
[----:B------:R-:W-:Y:S01]  /*0840*/  @!P1 IMAD R29, R0, 0x8, R29 ;  /* 0x00000008001d9824 */ /* 0x000fe200078e021d */
[----:B------:R-:W-:-:S04]  /*0850*/  @!P2 LOP3.LUT R3, RZ, R8, RZ, 0x33, !PT ;  /* 0x00000008ff03a212 */ /* 0x000fc800078e33ff */
[----:B------:R-:W-:-:S04]  /*0860*/  ISETP.GT.AND P2, PT, R3, 0x8, PT ;  /* 0x000000080300780c */ /* 0x000fc80003f44270 */
[----:B------:R-:W-:Y:S01]  /*0870*/  ISETP.LT.OR P2, PT, R8, RZ, P2 ;  /* 0x000000ff0800720c */ /* 0x000fe20001741670 */
[----:B--2---:R0:W-:Y:S04]  /*0880*/  @!P3 STS.64 [R5], R10 ;  /* 0x0000000a0500b388 */ /* 0x0041e80000000a00 */
[----:B---3--:R0:W-:Y:S04]  /*0890*/  @!P6 STS.64 [R9], R12 ;  /* 0x0000000c0900e388 */ /* 0x0081e80000000a00 */
[----:B----4-:R0:W-:Y:S04]  /*08a0*/  @!P5 STS.64 [R23], R14 ;  /* 0x0000000e1700d388 */ /* 0x0101e80000000a00 */
[----:B-----5:R0:W-:Y:S04]  /*08b0*/  @!P4 STS.64 [R25], R16 ;  /* 0x000000101900c388 */ /* 0x0201e80000000a00 */
[----:B------:R0:W-:Y:S04]  /*08c0*/  @!P0 STS.64 [R27], R18 ;  /* 0x000000121b008388 */ /* 0x0001e80000000a00 */
[----:B------:R0:W-:Y:S01]  /*08d0*/  @!P1 STS.64 [R29], R20 ;  /* 0x000000141d009388 */ /* 0x0001e20000000a00 */
[----:B------:R-:W-:Y:S06]  /*08e0*/  BAR.SYNC.DEFER_BLOCKING 0x0 ;  /* 0x0000000000007b1d */ /* 0x000fec0000010000 */
[----:B------:R-:W-:Y:S05]  /*08f0*/  @P2 EXIT ;  /* 0x000000000000294d */ /* 0x000fea0003800000 */
[----:B------:R-:W1:Y:S01]  /*0900*/  S2UR UR5, SR_CgaCtaId ;  /* 0x00000000000579c3 */ /* 0x000e620000008800 */
[----:B0-----:R-:W-:Y:S01]  /*0910*/  IMAD.MOV R5, RZ, RZ, -R3 ;  /* 0x000000ffff057224 */ /* 0x001fe200078e0a03 */
[----:B------:R-:W-:Y:S01]  /*0920*/  UMOV UR4, 0x400 ;  /* 0x0000040000047882 */ /* 0x000fe20000000000 */
[----:B------:R-:W-:Y:S01]  /*0930*/  VIADD R4, R3, 0xffffffff ;  /* 0xffffffff03047836 */ /* 0x000fe20000000000 */
[----:B------:R-:W0:Y:S01]  /*0940*/  LDCU UR6, c[0x0][0x398] ;  /* 0x00007300ff0677ac */ /* 0x000e220008000800 */
[----:B------:R-:W-:Y:S01]  /*0950*/  IMAD R5, R8, R5, R7 ;  /* 0x0000000508057224 */ /* 0x000fe200078e0207 */
[----:B------:R-:W-:Y:S02]  /*0960*/  CS2R R14, SRZ ;  /* 0x00000000000e7805 */ /* 0x000fe4000001ff00 */
[----:B------:R-:W-:Y:S01]  /*0970*/  CS2R R12, SRZ ;  /* 0x00000000000c7805 */ /* 0x000fe2000001ff00 */
[-C--:B------:R-:W-:Y:S01]  /*0980*/  IMAD R6, R4, R8.reuse, R5 ;  /* 0x0000000804067224 */ /* 0x080fe200078e0205 */
[----:B------:R-:W-:-:S04]  /*0990*/  ISETP.GE.U32.AND P0, PT, R5, R8, PT ;  /* 0x000000080500720c */ /* 0x000fc80003f06070 */
[----:B------:R-:W-:Y:S01]  /*09a0*/  ISETP.GT.U32.OR P0, PT, R3, 0x8, P0 ;  /* 0x000000080300780c */ /* 0x000fe20000704470 */
[----:B0-----:R-:W0:Y:S01]  /*09b0*/  F2F.F64.F32 R26, UR6 ;  /* 0x00000006001a7d10 */ /* 0x001e220008201800 */
[----:B------:R-:W-:Y:S01]  /*09c0*/  UMOV UR6, 0xfffffffd ;  /* 0xfffffffd00067882 */ /* 0x000fe20000000000 */
[----:B-1----:R-:W-:-:S06]  /*09d0*/  ULEA UR4, UR5, UR4, 0x18 ;  /* 0x0000000405047291 */ /* 0x002fcc000f8ec0ff */
[----:B------:R-:W-:-:S05]  /*09e0*/  LEA R6, R6, UR4, 0x3 ;  /* 0x0000000406067c11 */ /* 0x000fca000f8e18ff */
[----:B------:R-:W-:-:S04]  /*09f0*/  IMAD R7, R8, 0x8, R6 ;  /* 0x0000000808077824 */ /* 0x000fc800078e0206 */
[----:B0-----:R-:W-:-:S07]  /*0a00*/  IMAD R8, R8, 0x8, R7 ;  /* 0x0000000808087824 */ /* 0x001fce00078e0207 */
.L_x_6:
[----:B------:R-:W0:Y:S01]  /*0a10*/  LDCU UR4, c[0x0][0x380] ;  /* 0x00007000ff0477ac */ /* 0x000e220008000800 */
[----:B------:R-:W-:Y:S01]  /*0a20*/  VIADD R28, R3, UR6 ;  /* 0x00000006031c7c36 */ /* 0x000fe20008000000 */
[----:B------:R-:W-:Y:S01]  /*0a30*/  VIADDMNMX.U32 R9, R4, UR6, R4, !PT ;  /* 0x0000000604097c46 */ /* 0x000fe2000f800004 */
[----:B------:R-:W-:-:S03]  /*0a40*/  UMOV UR7, 0xfffffffd ;  /* 0xfffffffd00077882 */ /* 0x000fc60000000000 */
[----:B------:R-:W-:Y:S02]  /*0a50*/  LOP3.LUT R29, R3, 0x3ff8, R28, 0xc8, !PT ;  /* 0x00003ff8031d7812 */ /* 0x000fe400078ec81c */
[----:B0-----:R-:W-:-:S04]  /*0a60*/  ISETP.GE.U32.AND P1, PT, R5, UR4, PT ;  /* 0x0000000405007c0c */ /* 0x001fc8000bf26070 */
[----:B------:R-:W-:-:S13]  /*0a70*/  ISETP.GT.U32.OR P1, PT, R9, 0x8, P1 ;  /* 0x000000080900780c */ /* 0x000fda0000f24470 */
.L_x_5:
[----:B------:R-:W0:Y:S01]  /*0a80*/  LDC R31, c[0x0][0x380] ;  /* 0x0000e000ff1f7b82 */ /* 0x000e220000000800 */
[----:B------:R-:W-:Y:S01]  /*0a90*/  VIADD R30, R5, UR7 ;  /* 0x00000007051e7c36 */ /* 0x000fe20008000000 */
[----:B------:R-:W-:Y:S04]  /*0aa0*/  BSSY.RECONVERGENT B0, `(.L_x_0) ;  /* 0x0000074000007945 */ /* 0x000fe80003800200 */
[----:B0-----:R-:W-:-:S04]  /*0ab0*/  ISETP.GE.U32.AND P2, PT, R30, R31, PT ;  /* 0x0000001f1e00720c */ /* 0x001fc80003f46070 */
[----:B------:R-:W-:-:S13]  /*0ac0*/  ISETP.GT.U32.OR P2, PT, R28, 0x8, P2 ;  /* 0x000000081c00780c */ /* 0x000fda0001744470 */
[----:B------:R-:W-:Y:S05]  /*0ad0*/  @P2 BRA `(.L_x_1) ;  /* 0x0000000400c02947 */ /* 0x000fea0003800000 */
[----:B------:R-:W0:Y:S01]  /*0ae0*/  S2UR UR5, SR_CgaCtaId ;  /* 0x00000000000579c3 */ /* 0x000e220000008800 */
[----:B------:R-:W-:Y:S01]  /*0af0*/  VIADD R0, R5, 0xffffffff ;  /* 0xffffffff05007836 */ /* 0x000fe20000000000 */
[----:B------:R-:W-:Y:S01]  /*0b00*/  ISETP.GT.U32.AND P3, PT, R9, 0x8, PT ;  /* 0x000000080900780c */ /* 0x000fe20003f64070 */
[-C--:B------:R-:W-:Y:S01]  /*0b10*/  IMAD R10, R28, R31.reuse, -R31 ;  /* 0x0000001f1c0a7224 */ /* 0x080fe200078e0a1f */
[----:B------:R-:W-:Y:S01]  /*0b20*/  UMOV UR4, 0x400 ;  /* 0x0000040000047882 */ /* 0x000fe20000000000 */
[----:B------:R-:W-:Y:S01]  /*0b30*/  VIADD R22, R0, UR7 ;  /* 0x0000000700167c36 */ /* 0x000fe20008000000 */
[----:B------:R-:W-:Y:S01]  /*0b40*/  @!P1 LDS.64 R20, [R6] ;  /* 0x0000000006149984 */ /* 0x000fe20000000a00 */
[C---:B------:R-:W-:Y:S01]  /*0b50*/  IMAD.IADD R10, R30.reuse, 0x1, R10 ;  /* 0x000000011e0a7824 */ /* 0x040fe200078e020a */
[----:B------:R-:W-:Y:S01]  /*0b60*/  ISETP.GT.U32.AND P2, PT, R3, 0x8, PT ;  /* 0x000000080300780c */ /* 0x000fe20003f44070 */
[----:B------:R-:W-:Y:S01]  /*0b70*/  VIADD R34, R30, 0x1 ;  /* 0x000000011e227836 */ /* 0x000fe20000000000 */
[----:B------:R-:W-:Y:S01]  /*0b80*/  VIMNMX.U32 R0, PT, PT, R0, R22, !PT ;  /* 0x0000001600007248 */ /* 0x000fe20007fe0000 */
[-C--:B------:R-:W-:Y:S01]  /*0b90*/  IMAD R30, R28, R31.reuse, R30 ;  /* 0x0000001f1c1e7224 */ /* 0x080fe200078e021e */
[----:B------:R-:W-:Y:S01]  /*0ba0*/  CS2R R24, SRZ ;  /* 0x0000000000187805 */ /* 0x000fe2000001ff00 */
[----:B------:R-:W-:Y:S01]  /*0bb0*/  BSSY.RECONVERGENT B1, `(.L_x_2) ;  /* 0x0000047000017945 */ /* 0x000fe20003800200 */
[----:B------:R-:W-:-:S02]  /*0bc0*/  ISETP.GE.U32.OR P5, PT, R0, R31, P3 ;  /* 0x0000001f0000720c */ /* 0x000fc40001fa6470 */
[C---:B------:R-:W-:Y:S02]  /*0bd0*/  VIADDMNMX.U32 R34, R5.reuse, 0x1, R34, !PT ;  /* 0x0000000105227846 */ /* 0x040fe40007800022 */
[----:B------:R-:W-:Y:S02]  /*0be0*/  VIADDMNMX.U32 R0, R5, 0xffffffff, R22, !PT ;  /* 0xffffffff05007846 */ /* 0x000fe40007800016 */
[-C--:B------:R-:W-:Y:S02]  /*0bf0*/  ISETP.GE.U32.OR P3, PT, R34, R31.reuse, P3 ;  /* 0x0000001f2200720c */ /* 0x080fe40001f66470 */
[-C--:B------:R-:W-:Y:S01]  /*0c00*/  ISETP.GE.U32.OR P4, PT, R0, R31.reuse, P2 ;  /* 0x0000001f0000720c */ /* 0x080fe20001786470 */
[----:B0-----:R-:W-:Y:S01]  /*0c10*/  ULEA UR4, UR5, UR4, 0x18 ;  /* 0x0000000405047291 */ /* 0x001fe2000f8ec0ff */
[----:B------:R-:W-:-:S03]  /*0c20*/  ISETP.GE.U32.OR P2, PT, R34, R31, P2 ;  /* 0x0000001f2200720c */ /* 0x000fc60001746470 */
[----:B------:R-:W-:Y:S02]  /*0c30*/  @!P5 LDS.64 R16, [R6+-0x8] ;  /* 0xfffff8000610d984 */ /* 0x000fe40000000a00 */
[----:B------:R-:W-:Y:S02]  /*0c40*/  LEA R32, R10, UR4, 0x3 ;  /* 0x000000040a207c11 */ /* 0x000fe4000f8e18ff */
[----:B------:R-:W-:Y:S02]  /*0c50*/  LEA R30, R30, UR4, 0x3 ;  /* 0x000000041e1e7c11 */ /* 0x000fe4000f8e18ff */
[----:B------:R-:W-:Y:S04]  /*0c60*/  @!P3 LDS.64 R22, [R6+0x8] ;  /* 0x000008000616b984 */ /* 0x000fe80000000a00 */
[----:B------:R-:W0:Y:S04]  /*0c70*/  @!P5 LDS.64 R18, [R32+-0x8] ;  /* 0xfffff8002012d984 */ /* 0x000e280000000a00 */
[----:B------:R-:W1:Y:S01]  /*0c80*/  @!P1 LDS.64 R10, [R32] ;  /* 0x00000000200a9984 */ /* 0x000e620000000a00 */
[----:B0-----:R-:W-:-:S03]  /*0c90*/  @!P5 DADD R16, -R18, R16 ;  /* 0x000000001210d229 */ /* 0x001fc60000000110 */
[----:B------:R-:W0:Y:S01]  /*0ca0*/  @!P3 LDS.64 R18, [R32+0x8] ;  /* 0x000008002012b984 */ /* 0x000e220000000a00 */
[----:B-1----:R-:W-:-:S03]  /*0cb0*/  @!P1 DADD R20, -R10, R20 ;  /* 0x000000000a149229 */ /* 0x002fc60000000114 */
[----:B------:R-:W-:Y:S01]  /*0cc0*/  @!P4 LDS.64 R10, [R30+-0x8] ;  /* 0xfffff8001e0ac984 */ /* 0x000fe20000000a00 */
[----:B------:R-:W-:-:S03]  /*0cd0*/  @!P5 DMUL R24, R16, R16 ;  /* 0x000000101018d228 */ /* 0x000fc60000000000 */
[----:B------:R-:W1:Y:S05]  /*0ce0*/  @!P4 LDS.64 R16, [R7+-0x8] ;  /* 0xfffff8000710c984 */ /* 0x000e6a0000000a00 */
[----:B------:R-:W-:Y:S01]  /*0cf0*/  @!P1 DFMA R24, R20, R20, R24 ;  /* 0x000000141418922b */ /* 0x000fe20000000018 */
[----:B------:R-:W-:Y:S01]  /*0d00*/  @!P0 LDS.64 R20, [R30] ;  /* 0x000000001e148984 */ /* 0x000fe20000000a00 */
[----:B0-----:R-:W-:-:S03]  /*0d10*/  @!P3 DADD R22, -R18, R22 ;  /* 0x000000001216b229 */ /* 0x001fc60000000116 */
[----:B------:R-:W0:Y:S05]  /*0d20*/  @!P0 LDS.64 R18, [R7] ;  /* 0x0000000007128984 */ /* 0x000e2a0000000a00 */
[----:B------:R-:W-:Y:S01]  /*0d30*/  @!P3 DFMA R24, R22, R22, R24 ;  /* 0x000000161618b22b */ /* 0x000fe20000000018 */
[----:B------:R-:W-:Y:S01]  /*0d40*/  ISETP.GE.U32.AND P3, PT, R0, R31, PT ;  /* 0x0000001f0000720c */ /* 0x000fe20003f66070 */
[----:B-1----:R-:W-:Y:S01]  /*0d50*/  @!P4 DADD R22, -R10, R16 ;  /* 0x000000000a16c229 */ /* 0x002fe20000000110 */
[----:B------:R-:W-:Y:S01]  /*0d60*/  IMAD R0, R31, 0x10, R32 ;  /* 0x000000101f007824 */ /* 0x000fe200078e0220 */
[----:B------:R-:W-:Y:S01]  /*0d70*/  @!P2 LDS.64 R16, [R30+0x8] ;  /* 0x000008001e10a984 */ /* 0x000fe20000000a00 */
[----:B------:R-:W-:-:S03]  /*0d80*/  ISETP.NE.OR P3, PT, R29, RZ, P3 ;  /* 0x000000ff1d00720c */ /* 0x000fc60001f65670 */
[----:B------:R-:W1:Y:S02]  /*0d90*/  @!P2 LDS.64 R10, [R7+0x8] ;  /* 0x00000800070aa984 */ /* 0x000e640000000a00 */
[----:B------:R-:W-:Y:S01]  /*0da0*/  @!P4 DFMA R24, R22, R22, R24 ;  /* 0x000000161618c22b */ /* 0x000fe20000000018 */
[----:B------:R-:W-:-:S04]  /*0db0*/  ISETP.NE.AND P4, PT, R29, RZ, PT ;  /* 0x000000ff1d00720c */ /* 0x000fc80003f85270 */
[-C--:B------:R-:W-:Y:S02]  /*0dc0*/  ISETP.GE.U32.OR P5, PT, R5, R31.reuse, P4 ;  /* 0x0000001f0500720c */ /* 0x080fe400027a6470 */
[----:B------:R-:W-:Y:S01]  /*0dd0*/  ISETP.GE.U32.OR P4, PT, R34, R31, P4 ;  /* 0x0000001f2200720c */ /* 0x000fe20002786470 */
[----:B------:R-:W-:Y:S04]  /*0de0*/  @!P3 LDS.64 R32, [R0+-0x8] ;  /* 0xfffff8000020b984 */ /* 0x000fe80000000a00 */
[----:B------:R-:W2:Y:S08]  /*0df0*/  @!P3 LDS.64 R22, [R8+-0x8] ;  /* 0xfffff8000816b984 */ /* 0x000eb00000000a00 */
[----:B------:R-:W-:Y:S01]  /*0e00*/  @!P4 LDS.64 R36, [R0+0x8] ;  /* 0x000008000024c984 */ /* 0x000fe20000000a00 */
[----:B0-----:R-:W-:-:S03]  /*0e10*/  @!P0 DADD R18, -R20, R18 ;  /* 0x0000000014128229 */ /* 0x001fc60000000112 */
[----:B------:R-:W0:Y:S04]  /*0e20*/  @!P4 LDS.64 R34, [R8+0x8] ;  /* 0x000008000822c984 */ /* 0x000e280000000a00 */
[----:B------:R-:W-:Y:S01]  /*0e30*/  @!P5 LDS.64 R20, [R0] ;  /* 0x000000000014d984 */ /* 0x000fe20000000a00 */
[----:B------:R-:W-:-:S03]  /*0e40*/  @!P0 DFMA R24, R18, R18, R24 ;  /* 0x000000121218822b */ /* 0x000fc60000000018 */
[----:B------:R-:W3:Y:S01]  /*0e50*/  @!P5 LDS.64 R18, [R8] ;  /* 0x000000000812d984 */ /* 0x000ee20000000a00 */
[----:B-1----:R-:W-:Y:S01]  /*0e60*/  @!P2 DADD R16, -R16, R10 ;  /* 0x000000001010a229 */ /* 0x002fe2000000010a */
[----:B------:R-:W1:Y:S01]  /*0e70*/  MUFU.RCP64H R11, R27 ;  /* 0x0000001b000b7308 */ /* 0x000e620000001800 */
[----:B------:R-:W-:-:S06]  /*0e80*/  IMAD.MOV.U32 R10, RZ, RZ, 0x1 ;  /* 0x00000001ff0a7424 */ /* 0x000fcc00078e00ff */
[----:B------:R-:W-:Y:S02]  /*0e90*/  @!P2 DFMA R24, R16, R16, R24 ;  /* 0x000000101018a22b */ /* 0x000fe40000000018 */
[----:B--2---:R-:W-:Y:S02]  /*0ea0*/  @!P3 DADD R22, -R32, R22 ;  /* 0x000000002016b229 */ /* 0x004fe40000000116 */
[----:B-1----:R-:W-:-:S06]  /*0eb0*/  DFMA R16, -R26, R10, 1 ;  /* 0x3ff000001a10742b */ /* 0x002fcc000000010a */
[----:B------:R-:W-:Y:S02]  /*0ec0*/  @!P3 DFMA R24, R22, R22, R24 ;  /* 0x000000161618b22b */ /* 0x000fe40000000018 */
[----:B------:R-:W-:Y:S02]  /*0ed0*/  DFMA R16, R16, R16, R16 ;  /* 0x000000101010722b */ /* 0x000fe40000000010 */
[----:B0-----:R-:W-:-:S06]  /*0ee0*/  @!P4 DADD R34, -R36, R34 ;  /* 0x000000002422c229 */ /* 0x001fcc0000000122 */
[----:B------:R-:W-:Y:S02]  /*0ef0*/  DFMA R16, R10, R16, R10 ;  /* 0x000000100a10722b */ /* 0x000fe4000000000a */
[----:B---3--:R-:W-:-:S06]  /*0f00*/  @!P5 DADD R18, -R20, R18 ;  /* 0x000000001412d229 */ /* 0x008fcc0000000112 */
[----:B------:R-:W-:Y:S02]  /*0f10*/  DFMA R10, -R26, R16, 1 ;  /* 0x3ff000001a0a742b */ /* 0x000fe40000000110 */
[----:B------:R-:W-:-:S06]  /*0f20*/  @!P5 DFMA R24, R18, R18, R24 ;  /* 0x000000121218d22b */ /* 0x000fcc0000000018 */
[----:B------:R-:W-:Y:S02]  /*0f30*/  DFMA R10, R16, R10, R16 ;  /* 0x0000000a100a722b */ /* 0x000fe40000000010 */
[----:B------:R-:W-:-:S08]  /*0f40*/  @!P4 DFMA R24, R34, R34, R24 ;  /* 0x000000222218c22b */ /* 0x000fd00000000018 */
[----:B------:R-:W-:Y:S02]  /*0f50*/  DMUL R16, R10, R24 ;  /* 0x000000180a107228 */ /* 0x000fe40000000000 */
[----:B------:R-:W-:-:S06]  /*0f60*/  FSETP.GEU.AND P3, PT, |R25|, 6.5827683646048100446e-37, PT ;  /* 0x036000001900780b */ /* 0x000fcc0003f6e200 */
[----:B------:R-:W-:-:S08]  /*0f70*/  DFMA R18, -R26, R16, R24 ;  /* 0x000000101a12722b */ /* 0x000fd00000000118 */
[----:B------:R-:W-:-:S10]  /*0f80*/  DFMA R10, R10, R18, R16 ;  /* 0x000000120a0a722b */ /* 0x000fd40000000010 */
[----:B------:R-:W-:-:S05]  /*0f90*/  FFMA R0, RZ, R27, R11 ;  /* 0x0000001bff007223 */ /* 0x000fca000000000b */
[----:B------:R-:W-:-:S13]  /*0fa0*/  FSETP.GT.AND P2, PT, |R0|, 1.469367938527859385e-39, PT ;  /* 0x001000000000780b */ /* 0x000fda0003f44200 */
[----:B------:R-:W-:Y:S05]  /*0fb0*/  @P2 BRA P3, `(.L_x_3) ;  /* 0x0000000000182947 */ /* 0x000fea0001800000 */
[----:B------:R-:W-:Y:S01]  /*0fc0*/  IMAD.MOV.U32 R16, RZ, RZ, R24 ;  /* 0x000000ffff107224 */ /* 0x000fe200078e0018 */
[----:B------:R-:W-:Y:S01]  /*0fd0*/  MOV R0, 0x1000 ;  /* 0x0000100000007802 */ /* 0x000fe20000000f00 */
[----:B------:R-:W-:-:S07]  /*0fe0*/  IMAD.MOV.U32 R17, RZ, RZ, R25 ;  /* 0x000000ffff117224 */ /* 0x000fce00078e0019 */
[----:B------:R-:W-:Y:S05]  /*0ff0*/  CALL.REL.NOINC `($__internal_1_$__cuda_sm20_div_rn_f64_full) ;  /* 0x0000000400987944 */ /* 0x000fea0003c00000 */
[----:B------:R-:W-:Y:S02]  /*1000*/  IMAD.MOV.U32 R10, RZ, RZ, R20 ;  /* 0x000000ffff0a7224 */ /* 0x000fe400078e0014 */
[----:B------:R-:W-:-:S07]  /*1010*/  IMAD.MOV.U32 R11, RZ, RZ, R21 ;  /* 0x000000ffff0b7224 */ /* 0x000fce00078e0015 */
.L_x_3:
[----:B------:R-:W-:Y:S05]  /*1020*/  BSYNC.RECONVERGENT B1 ;  /* 0x0000000000017941 */ /* 0x000fea0003800200 */
.L_x_2:
[----:B------:R-:W-:Y:S01]  /*1030*/  UIMAD UR4, UR6, UR6, URZ ;  /* 0x00000006060472a4 */ /* 0x000fe2000f8e02ff */
[----:B------:R-:W-:Y:S02]  /*1040*/  IMAD.MOV.U32 R17, RZ, RZ, 0x3ca72f05 ;  /* 0x3ca72f05ff117424 */ /* 0x000fe400078e00ff */
[----:B------:R-:W-:Y:S01]  /*1050*/  IMAD.MOV.U32 R16, RZ, RZ, 0x42440000 ;  /* 0x42440000ff107424 */ /* 0x000fe200078e00ff */
[----:B------:R-:W-:-:S03]  /*1060*/  UIMAD UR4, UR7, UR7, UR4 ;  /* 0x00000007070472a4 */ /* 0x000fc6000f8e0204 */
[----:B------:R-:W-:-:S03]  /*1070*/  FFMA R16, R17, -R16, 1 ;  /* 0x3f80000011107423 */ /* 0x000fc60000000810 */
[----:B------:R-:W-:Y:S01]  /*1080*/  I2FP.F32.U32 R0, UR4 ;  /* 0x0000000400007c45 */ /* 0x000fe20008201000 */
[----:B------:R-:W-:-:S03]  /*1090*/  FFMA R17, R16, R17, 0.02040816284716129303 ;  /* 0x3ca72f0510117423 */ /* 0x000fc60000000011 */
[----:B------:R-:W0:Y:S01]  /*10a0*/  FCHK P2, R0, 49 ;  /* 0x4244000000007902 */ /* 0x000e220000040000 */
[----:B------:R-:W-:-:S04]  /*10b0*/  FFMA R16, R0, R17, RZ ;  /* 0x0000001100107223 */ /* 0x000fc800000000ff */
[----:B------:R-:W-:-:S04]  /*10c0*/  FFMA R18, R16, -49, R0 ;  /* 0xc244000010127823 */ /* 0x000fc80000000000 */
[----:B------:R-:W-:Y:S01]  /*10d0*/  FFMA R18, R17, R18, R16 ;  /* 0x0000001211127223 */ /* 0x000fe20000000010 */
[----:B0-----:R-:W-:Y:S06]  /*10e0*/  @!P2 BRA `(.L_x_4) ;  /* 0x00000000000ca947 */ /* 0x001fec0003800000 */
[----:B------:R-:W-:-:S07]  /*10f0*/  MOV R16, 0x1110 ;  /* 0x0000111000107802 */ /* 0x000fce0000000f00 */
[----:B------:R-:W-:Y:S05]  /*1100*/  CALL.REL.NOINC `($__internal_2_$__cuda_sm3x_div_rn_noftz_f32_slowpath) ;  /* 0x0000000800c07944 */ /* 0x000fea0003c00000 */
[----:B------:R-:W-:-:S07]  /*1110*/  IMAD.MOV.U32 R18, RZ, RZ, R0 ;  /* 0x000000ffff127224 */ /* 0x000fce00078e0000 */
.L_x_4:
[----:B------:R-:W0:Y:S01]  /*1120*/  F2F.F64.F32 R16, R18 ;  /* 0x0000001200107310 */ /* 0x000e220000201800 */
[----:B------:R-:W1:Y:S01]  /*1130*/  LDS.64 R30, [R30] ;  /* 0x000000001e1e7984 */ /* 0x000e620000000a00 */
[----:B0-----:R-:W-:-:S10]  /*1140*/  DADD R16, R16, R10 ;  /* 0x0000000010107229 */ /* 0x001fd4000000000a */
[----:B------:R-:W0:Y:S02]  /*1150*/  F2F.F32.F64 R16, R16 ;  /* 0x0000001000107310 */ /* 0x000e240000301000 */
[----:B0-----:R-:W-:-:S05]  /*1160*/  FMUL R0, R16, -1.4426950216293334961 ;  /* 0xbfb8aa3b10007820 */ /* 0x001fca0000400000 */
[----:B------:R-:W-:-:S13]  /*1170*/  FSETP.GEU.AND P2, PT, R0, -126, PT ;  /* 0xc2fc00000000780b */ /* 0x000fda0003f4e000 */
[----:B------:R-:W-:-:S04]  /*1180*/  @!P2 FMUL R0, R0, 0.5 ;  /* 0x3f0000000000a820 */ /* 0x000fc80000400000 */
[----:B------:R-:W0:Y:S02]  /*1190*/  MUFU.EX2 R10, R0 ;  /* 0x00000000000a7308 */ /* 0x000e240000000800 */
[----:B0-----:R-:W-:-:S06]  /*11a0*/  @!P2 FMUL R10, R10, R10 ;  /* 0x0000000a0a0aa220 */ /* 0x001fcc0000400000 */
[----:B------:R-:W0:Y:S02]  /*11b0*/  F2F.F64.F32 R10, R10 ;  /* 0x0000000a000a7310 */ /* 0x000e240000201800 */
[----:B0-----:R-:W-:Y:S02]  /*11c0*/  DADD R14, R14, R10 ;  /* 0x000000000e0e7229 */ /* 0x001fe4000000000a */
[----:B-1----:R-:W-:-:S11]  /*11d0*/  DFMA R12, R10, R30, R12 ;  /* 0x0000001e0a0c722b */ /* 0x002fd6000000000c */
.L_x_1:
[----:B------:R-:W-:Y:S05]  /*11e0*/  BSYNC.RECONVERGENT B0 ;  /* 0x0000000000007941 */ /* 0x000fea0003800200 */
.L_x_0:
[----:B------:R-:W-:-:S04]  /*11f0*/  UIADD3 UR7, UPT, UPT, UR7, 0x1, URZ ;  /* 0x0000000107077890 */ /* 0x000fc8000fffe0ff */
[----:B------:R-:W-:-:S09]  /*1200*/  UISETP.NE.AND UP0, UPT, UR7, 0x4, UPT ;  /* 0x000000040700788c */ /* 0x000fd2000bf05270 */
[----:B------:R-:W-:Y:S05]  /*1210*/  BRA.U UP0, `(.L_x_5) ;  /* 0xfffffff900187547 */ /* 0x000fea000b83ffff */
[----:B------:R-:W-:-:S04]  /*1220*/  UIADD3 UR6, UPT, UPT, UR6, 0x1, URZ ;  /* 0x0000000106067890 */ /* 0x000fc8000fffe0ff */
[----:B------:R-:W-:-:S09]  /*1230*/  UISETP.NE.AND UP0, UPT, UR6, 0x4, UPT ;  /* 0x000000040600788c */ /* 0x000fd2000bf05270 */
[----:B------:R-:W-:Y:S05]  /*1240*/  BRA.U UP0, `(.L_x_6) ;  /* 0xfffffff500f07547 */ /* 0x000fea000b83ffff */
[----:B------:R-:W0:Y:S01]  /*1250*/  MUFU.RCP64H R5, R15 ;  /* 0x0000000f00057308 */ /* 0x000e220000001800 */
[----:B------:R-:W-:Y:S01]  /*1260*/  VIADD R4, R15, 0x300402 ;  /* 0x003004020f047836 */ /* 0x000fe20000000000 */
[----:B------:R-:W-:Y:S04]  /*1270*/  BSSY.RECONVERGENT B0, `(.L_x_7) ;  /* 0x000000c000007945 */ /* 0x000fe80003800200 */
[----:B------:R-:W-:Y:S01]  /*1280*/  FSETP.GEU.AND P0, PT, |R4|, 5.8789094863358348022e-39, PT ;  /* 0x004004020400780b */ /* 0x000fe20003f0e200 */
[----:B0-----:R-:W-:-:S08]  /*1290*/  DFMA R6, -R14, R4, 1 ;  /* 0x3ff000000e06742b */ /* 0x001fd00000000104 */
[----:B------:R-:W-:-:S08]  /*12a0*/  DFMA R6, R6, R6, R6 ;  /* 0x000000060606722b */ /* 0x000fd00000000006 */
[----:B------:R-:W-:-:S08]  /*12b0*/  DFMA R6, R4, R6, R4 ;  /* 0x000000060406722b */ /* 0x000fd00000000004 */
[----:B------:R-:W-:-:S08]  /*12c0*/  DFMA R8, -R14, R6, 1 ;  /* 0x3ff000000e08742b */ /* 0x000fd00000000106 */
[----:B------:R-:W-:Y:S01]  /*12d0*/  DFMA R6, R6, R8, R6 ;  /* 0x000000080606722b */ /* 0x000fe20000000006 */
[----:B------:R-:W-:Y:S10]  /*12e0*/  @P0 BRA `(.L_x_8) ;  /* 0x0000000000100947 */ /* 0x000ff40003800000 */
[----:B------:R-:W-:-:S05]  /*12f0*/  LOP3.LUT R0, R15, 0x7fffffff, RZ, 0xc0, !PT ;  /* 0x7fffffff0f007812 */ /* 0x000fca00078ec0ff */
[----:B------:R-:W-:Y:S01]  /*1300*/  VIADD R3, R0, 0xfff00000 ;  /* 0xfff0000000037836 */ /* 0x000fe20000000000 */
[----:B------:R-:W-:-:S07]  /*1310*/  MOV R0, 0x1330 ;  /* 0x0000133000007802 */ /* 0x000fce0000000f00 */
[----:B------:R-:W-:Y:S05]  /*1320*/  CALL.REL.NOINC `($__internal_0_$__cuda_sm20_dblrcp_rn_slowpath_v3) ;  /* 0x0000000000187944 */ /* 0x000fea0003c00000 */
.L_x_8:
[----:B------:R-:W-:Y:S05]  /*1330*/  BSYNC.RECONVERGENT B0 ;  /* 0x0000000000007941 */ /* 0x000fea0003800200 */
.L_x_7:
[----:B------:R-:W0:Y:S01]  /*1340*/  LDC.64 R4, c[0x0][0x390] ;  /* 0x0000e400ff047b82 */ /* 0x000e220000000a00 */
[----:B------:R-:W-:Y:S01]  /*1350*/  DMUL R6, R12, R6 ;  /* 0x000000060c067228 */ /* 0x000fe20000000000 */
[----:B0-----:R-:W-:-:S06]  /*1360*/  IMAD.WIDE R2, R2, 0x8, R4 ;  /* 0x0000000802027825 */ /* 0x001fcc00078e0204 */
[----:B------:R-:W-:Y:S01]  /*1370*/  STG.E.64 desc[UR8][R2.64], R6 ;  /* 0x0000000602007986 */ /* 0x000fe2000c101b08 */
[----:B------:R-:W-:Y:S05]  /*1380*/  EXIT ;  /* 0x000000000000794d */ /* 0x000fea0003800000 */
        .weak           $__internal_0_$__cuda_sm20_dblrcp_rn_slowpath_v3
        .type           $__internal_0_$__cuda_sm20_dblrcp_rn_slowpath_v3,@function
        .size           $__internal_0_$__cuda_sm20_dblrcp_rn_slowpath_v3,($__internal_1_$__cuda_sm20_div_rn_f64_full - $__internal_0_$__cuda_sm20_dblrcp_rn_slowpath_v3)
$__internal_0_$__cuda_sm20_dblrcp_rn_slowpath_v3:
[----:B------:R-:W-:Y:S01]  /*1390*/  IMAD.MOV.U32 R10, RZ, RZ, R14 ;  /* 0x000000ffff0a7224 */ /* 0x000fe200078e000e */
[----:B------:R-:W-:Y:S01]  /*13a0*/  BSSY.RECONVERGENT B1, `(.L_x_9) ;  /* 0x0000026000017945 */ /* 0x000fe20003800200 */
[----:B------:R-:W-:-:S06]  /*13b0*/  IMAD.MOV.U32 R11, RZ, RZ, R15 ;  /* 0x000000ffff0b7224 */ /* 0x000fcc00078e000f */
[----:B------:R-:W-:-:S14]  /*13c0*/  DSETP.GTU.AND P0, PT, |R10|, +INF , PT ;  /* 0x7ff000000a00742a */ /* 0x000fdc0003f0c200 */
[----:B------:R-:W-:Y:S05]  /*13d0*/  @P0 BRA `(.L_x_10) ;  /* 0x0000000000800947 */ /* 0x000fea0003800000 */
[----:B------:R-:W-:-:S05]  /*13e0*/  LOP3.LUT R14, R15, 0x7fffffff, RZ, 0xc0, !PT ;  /* 0x7fffffff0f0e7812 */ /* 0x000fca00078ec0ff */
[----:B------:R-:W-:-:S05]  /*13f0*/  VIADD R4, R14, 0xffffffff ;  /* 0xffffffff0e047836 */ /* 0x000fca0000000000 */
[----:B------:R-:W-:-:S13]  /*1400*/  ISETP.GE.U32.AND P0, PT, R4, 0x7fefffff, PT ;  /* 0x7fefffff0400780c */ /* 0x000fda0003f06070 */
[----:B------:R-:W-:Y:S01]  /*1410*/  @P0 LOP3.LUT R5, R11, 0x7ff00000, RZ, 0x3c, !PT ;  /* 0x7ff000000b050812 */ /* 0x000fe200078e3cff */
[----:B------:R-:W-:Y:S01]  /*1420*/  @P0 IMAD.MOV.U32 R4, RZ, RZ, RZ ;  /* 0x000000ffff040224 */ /* 0x000fe200078e00ff */
[----:B------:R-:W-:Y:S06]  /*1430*/  @P0 BRA `(.L_x_11) ;  /* 0x0000000000700947 */ /* 0x000fec0003800000 */
[----:B------:R-:W-:-:S13]  /*1440*/  ISETP.GE.U32.AND P0, PT, R14, 0x1000001, PT ;  /* 0x010000010e00780c */ /* 0x000fda0003f06070 */
[----:B------:R-:W-:Y:S05]  /*1450*/  @!P0 BRA `(.L_x_12) ;  /* 0x0000000000388947 */ /* 0x000fea0003800000 */
[----:B------:R-:W-:Y:S02]  /*1460*/  VIADD R5, R11, 0xc0200000 ;  /* 0xc02000000b057836 */ /* 0x000fe40000000000 */
[----:B------:R-:W-:Y:S02]  /*1470*/  IMAD.MOV.U32 R4, RZ, RZ, R10 ;  /* 0x000000ffff047224 */ /* 0x000fe400078e000a */
[----:B------:R-:W0:Y:S01]  /*1480*/  MUFU.RCP64H R7, R5 ;  /* 0x0000000500077308 */ /* 0x000e220000001800 */
[----:B------:R-:W-:-:S06]  /*1490*/  IMAD.MOV.U32 R6, RZ, RZ, R3 ;  /* 0x000000ffff067224 */ /* 0x000fcc00078e0003 */
[----:B0-----:R-:W-:-:S08]  /*14a0*/  DFMA R8, -R4, R6, 1 ;  /* 0x3ff000000408742b */ /* 0x001fd00000000106 */
[----:B------:R-:W-:-:S08]  /*14b0*/  DFMA R8, R8, R8, R8 ;  /* 0x000000080808722b */ /* 0x000fd00000000008 */
[----:B------:R-:W-:-:S08]  /*14c0*/  DFMA R8, R6, R8, R6 ;  /* 0x000000080608722b */ /* 0x000fd00000000006 */
[----:B------:R-:W-:-:S08]  /*14d0*/  DFMA R6, -R4, R8, 1 ;  /* 0x3ff000000406742b */ /* 0x000fd00000000108 */
[----:B------:R-:W-:-:S08]  /*14e0*/  DFMA R6, R8, R6, R8 ;  /* 0x000000060806722b */ /* 0x000fd00000000008 */
[----:B------:R-:W-:-:S08]  /*14f0*/  DMUL R6, R6, 2.2250738585072013831e-308 ;  /* 0x0010000006067828 */ /* 0x000fd00000000000 */
[----:B------:R-:W-:-:S08]  /*1500*/  DFMA R8, -R10, R6, 1 ;  /* 0x3ff000000a08742b */ /* 0x000fd00000000106 */
[----:B------:R-:W-:-:S08]  /*1510*/  DFMA R8, R8, R8, R8 ;  /* 0x000000080808722b */ /* 0x000fd00000000008 */
[----:B------:R-:W-:Y:S01]  /*1520*/  DFMA R4, R6, R8, R6 ;  /* 0x000000080604722b */ /* 0x000fe20000000006 */
[----:B------:R-:W-:Y:S10]  /*1530*/  BRA `(.L_x_11) ;  /* 0x0000000000307947 */ /* 0x000ff40003800000 */
.L_x_12:
[----:B------:R-:W-:Y:S01]  /*1540*/  DMUL R6, R10, 8.11296384146066816958e+31 ;  /* 0x469000000a067828 */ /* 0x000fe20000000000 */
[----:B------:R-:W-:-:S05]  /*1550*/  IMAD.MOV.U32 R4, RZ, RZ, R3 ;  /* 0x000000ffff047224 */ /* 0x000fca00078e0003 */
[----:B------:R-:W0:Y:S02]  /*1560*/  MUFU.RCP64H R5, R7 ;  /* 0x0000000700057308 */ /* 0x000e240000001800 */
[----:B0-----:R-:W-:-:S08]  /*1570*/  DFMA R8, -R6, R4, 1 ;  /* 0x3ff000000608742b */ /* 0x001fd00000000104 */
[----:B------:R-:W-:-:S08]  /*1580*/  DFMA R8, R8, R8, R8 ;  /* 0x000000080808722b */ /* 0x000fd00000000008 */
[----:B------:R-:W-:-:S08]  /*1590*/  DFMA R8, R4, R8, R4 ;  /* 0x000000080408722b */ /* 0x000fd00000000004 */
[----:B------:R-:W-:-:S08]  /*15a0*/  DFMA R4, -R6, R8, 1 ;  /* 0x3ff000000604742b */ /* 0x000fd00000000108 */
[----:B------:R-:W-:-:S08]  /*15b0*/  DFMA R4, R8, R4, R8 ;  /* 0x000000040804722b */ /* 0x000fd00000000008 */
[----:B------:R-:W-:Y:S01]  /*15c0*/  DMUL R4, R4, 8.11296384146066816958e+31 ;  /* 0x4690000004047828 */ /* 0x000fe20000000000 */
[----:B------:R-:W-:Y:S10]  /*15d0*/  BRA `(.L_x_11) ;  /* 0x0000000000087947 */ /* 0x000ff40003800000 */
.L_x_10:
[----:B------:R-:W-:Y:S01]  /*15e0*/  LOP3.LUT R5, R11, 0x80000, RZ, 0xfc, !PT ;  /* 0x000800000b057812 */ /* 0x000fe200078efcff */
[----:B------:R-:W-:-:S07]  /*15f0*/  IMAD.MOV.U32 R4, RZ, RZ, R10 ;  /* 0x000000ffff047224 */ /* 0x000fce00078e000a */
.L_x_11:
[----:B------:R-:W-:Y:S05]  /*1600*/  BSYNC.RECONVERGENT B1 ;  /* 0x0000000000017941 */ /* 0x000fea0003800200 */
.L_x_9:
[----:B------:R-:W-:Y:S02]  /*1610*/  IMAD.MOV.U32 R6, RZ, RZ, R4 ;  /* 0x000000ffff067224 */ /* 0x000fe400078e0004 */
[----:B------:R-:W-:Y:S02]  /*1620*/  IMAD.MOV.U32 R7, RZ, RZ, R5 ;  /* 0x000000ffff077224 */ /* 0x000fe400078e0005 */
[----:B------:R-:W-:Y:S02]  /*1630*/  IMAD.MOV.U32 R4, RZ, RZ, R0 ;  /* 0x000000ffff047224 */ /* 0x000fe400078e0000 */
[----:B------:R-:W-:-:S04]  /*1640*/  IMAD.MOV.U32 R5, RZ, RZ, 0x0 ;  /* 0x00000000ff057424 */ /* 0x000fc800078e00ff */
[----:B------:R-:W-:Y:S05]  /*1650*/  RET.REL.NODEC R4 `(_Z9nlmSimpleiPKdPdf) ;  /* 0xffffffe804687950 */ /* 0x000fea0003c3ffff */
        .weak           $__internal_1_$__cuda_sm20_div_rn_f64_full
        .type           $__internal_1_$__cuda_sm20_div_rn_f64_full,@function
        .size           $__internal_1_$__cuda_sm20_div_rn_f64_full,($__internal_2_$__cuda_sm3x_div_rn_noftz_f32_slowpath - $__internal_1_$__cuda_sm20_div_rn_f64_full)
$__internal_1_$__cuda_sm20_div_rn_f64_full:
[C---:B------:R-:W-:Y:S01]  /*1660*/  FSETP.GEU.AND P2, PT, |R27|.reuse, 1.469367938527859385e-39, PT ;  /* 0x001000001b00780b */ /* 0x040fe20003f4e200 */
[----:B------:R-:W-:Y:S01]  /*1670*/  IMAD.MOV.U32 R18, RZ, RZ, 0x1 ;  /* 0x00000001ff127424 */ /* 0x000fe200078e00ff */
[----:B------:R-:W-:Y:S01]  /*1680*/  LOP3.LUT R10, R27, 0x800fffff, RZ, 0xc0, !PT ;  /* 0x800fffff1b0a7812 */ /* 0x000fe200078ec0ff */
[----:B------:R-:W-:Y:S01]  /*1690*/  IMAD.MOV.U32 R32, RZ, RZ, 0x1ca00000 ;  /* 0x1ca00000ff207424 */ /* 0x000fe200078e00ff */
[C---:B------:R-:W-:Y:S01]  /*16a0*/  FSETP.GEU.AND P4, PT, |R17|.reuse, 1.469367938527859385e-39, PT ;  /* 0x001000001100780b */ /* 0x040fe20003f8e200 */
[----:B------:R-:W-:Y:S01]  /*16b0*/  BSSY.RECONVERGENT B2, `(.L_x_13) ;  /* 0x0000052000027945 */ /* 0x000fe20003800200 */
[----:B------:R-:W-:Y:S01]  /*16c0*/  LOP3.LUT R11, R10, 0x3ff00000, RZ, 0xfc, !PT ;  /* 0x3ff000000a0b7812 */ /* 0x000fe200078efcff */
[----:B------:R-:W-:Y:S01]  /*16d0*/  IMAD.MOV.U32 R10, RZ, RZ, R26 ;  /* 0x000000ffff0a7224 */ /* 0x000fe200078e001a */
[----:B------:R-:W-:Y:S02]  /*16e0*/  LOP3.LUT R31, R17, 0x7ff00000, RZ, 0xc0, !PT ;  /* 0x7ff00000111f7812 */ /* 0x000fe400078ec0ff */
[----:B------:R-:W-:-:S03]  /*16f0*/  LOP3.LUT R34, R27, 0x7ff00000, RZ, 0xc0, !PT ;  /* 0x7ff000001b227812 */ /* 0x000fc600078ec0ff */
[----:B------:R-:W-:Y:S01]  /*1700*/  @!P2 DMUL R10, R26, 8.98846567431157953865e+307 ;  /* 0x7fe000001a0aa828 */ /* 0x000fe20000000000 */
[----:B------:R-:W-:-:S03]  /*1710*/  ISETP.GE.U32.AND P3, PT, R31, R34, PT ;  /* 0x000000221f00720c */ /* 0x000fc60003f66070 */
[----:B------:R-:W-:Y:S02]  /*1720*/  @!P4 LOP3.LUT R20, R27, 0x7ff00000, RZ, 0xc0, !PT ;  /* 0x7ff000001b14c812 */ /* 0x000fe400078ec0ff */
[----:B------:R-:W0:Y:S02]  /*1730*/  MUFU.RCP64H R19, R11 ;  /* 0x0000000b00137308 */ /* 0x000e240000001800 */
[----:B------:R-:W-:Y:S02]  /*1740*/  @!P4 ISETP.GE.U32.AND P5, PT, R31, R20, PT ;  /* 0x000000141f00c20c */ /* 0x000fe40003fa6070 */
[----:B------:R-:W-:Y:S02]  /*1750*/  @!P2 LOP3.LUT R34, R11, 0x7ff00000, RZ, 0xc0, !PT ;  /* 0x7ff000000b22a812 */ /* 0x000fe400078ec0ff */
[----:B------:R-:W-:-:S04]  /*1760*/  @!P4 SEL R21, R32, 0x63400000, !P5 ;  /* 0x634000002015c807 */ /* 0x000fc80006800000 */
[----:B------:R-:W-:-:S04]  /*1770*/  @!P4 LOP3.LUT R24, R21, 0x80000000, R17, 0xf8, !PT ;  /* 0x800000001518c812 */ /* 0x000fc800078ef811 */
[----:B------:R-:W-:Y:S01]  /*1780*/  @!P4 LOP3.LUT R25, R24, 0x100000, RZ, 0xfc, !PT ;  /* 0x001000001819c812 */ /* 0x000fe200078efcff */
[----:B------:R-:W-:Y:S01]  /*1790*/  @!P4 IMAD.MOV.U32 R24, RZ, RZ, RZ ;  /* 0x000000ffff18c224 */ /* 0x000fe200078e00ff */
[----:B0-----:R-:W-:-:S08]  /*17a0*/  DFMA R22, R18, -R10, 1 ;  /* 0x3ff000001216742b */ /* 0x001fd0000000080a */
[----:B------:R-:W-:-:S08]  /*17b0*/  DFMA R22, R22, R22, R22 ;  /* 0x000000161616722b */ /* 0x000fd00000000016 */
[----:B------:R-:W-:Y:S01]  /*17c0*/  DFMA R22, R18, R22, R18 ;  /* 0x000000161216722b */ /* 0x000fe20000000012 */
[----:B------:R-:W-:Y:S01]  /*17d0*/  SEL R19, R32, 0x63400000, !P3 ;  /* 0x6340000020137807 */ /* 0x000fe20005800000 */
[----:B------:R-:W-:-:S03]  /*17e0*/  IMAD.MOV.U32 R18, RZ, RZ, R16 ;  /* 0x000000ffff127224 */ /* 0x000fc600078e0010 */
[----:B------:R-:W-:-:S03]  /*17f0*/  LOP3.LUT R19, R19, 0x800fffff, R17, 0xf8, !PT ;  /* 0x800fffff13137812 */ /* 0x000fc600078ef811 */
[----:B------:R-:W-:-:S03]  /*1800*/  DFMA R20, R22, -R10, 1 ;  /* 0x3ff000001614742b */ /* 0x000fc6000000080a */
[----:B------:R-:W-:-:S05]  /*1810*/  @!P4 DFMA R18, R18, 2, -R24 ;  /* 0x400000001212c82b */ /* 0x000fca0000000818 */
[----:B------:R-:W-:-:S08]  /*1820*/  DFMA R20, R22, R20, R22 ;  /* 0x000000141614722b */ /* 0x000fd00000000016 */
[----:B------:R-:W-:-:S08]  /*1830*/  DMUL R22, R20, R18 ;  /* 0x0000001214167228 */ /* 0x000fd00000000000 */
[----:B------:R-:W-:-:S08]  /*1840*/  DFMA R24, R22, -R10, R18 ;  /* 0x8000000a1618722b */ /* 0x000fd00000000012 */
[----:B------:R-:W-:Y:S01]  /*1850*/  DFMA R24, R20, R24, R22 ;  /* 0x000000181418722b */ /* 0x000fe20000000016 */
[----:B------:R-:W-:Y:S01]  /*1860*/  IMAD.MOV.U32 R23, RZ, RZ, R31 ;  /* 0x000000ffff177224 */ /* 0x000fe200078e001f */
[----:B------:R-:W-:-:S05]  /*1870*/  @!P4 LOP3.LUT R23, R19, 0x7ff00000, RZ, 0xc0, !PT ;  /* 0x7ff000001317c812 */ /* 0x000fca00078ec0ff */
[----:B------:R-:W-:-:S05]  /*1880*/  VIADD R20, R23, 0xffffffff ;  /* 0xffffffff17147836 */ /* 0x000fca0000000000 */
[----:B------:R-:W-:Y:S01]  /*1890*/  ISETP.GT.U32.AND P2, PT, R20, 0x7feffffe, PT ;  /* 0x7feffffe1400780c */ /* 0x000fe20003f44070 */
[----:B------:R-:W-:-:S05]  /*18a0*/  VIADD R20, R34, 0xffffffff ;  /* 0xffffffff22147836 */ /* 0x000fca0000000000 */
[----:B------:R-:W-:-:S13]  /*18b0*/  ISETP.GT.U32.OR P2, PT, R20, 0x7feffffe, P2 ;  /* 0x7feffffe1400780c */ /* 0x000fda0001744470 */
[----:B------:R-:W-:Y:S05]  /*18c0*/  @P2 BRA `(.L_x_14) ;  /* 0x00000000006c2947 */ /* 0x000fea0003800000 */
[----:B------:R-:W-:-:S04]  /*18d0*/  LOP3.LUT R20, R27, 0x7ff00000, RZ, 0xc0, !PT ;  /* 0x7ff000001b147812 */ /* 0x000fc800078ec0ff */
[CC--:B------:R-:W-:Y:S02]  /*18e0*/  VIADDMNMX R16, R31.reuse, -R20.reuse, 0xb9600000, !PT ;  /* 0xb96000001f107446 */ /* 0x0c0fe40007800914 */
[----:B------:R-:W-:Y:S02]  /*18f0*/  ISETP.GE.U32.AND P2, PT, R31, R20, PT ;  /* 0x000000141f00720c */ /* 0x000fe40003f46070 */
[----:B------:R-:W-:Y:S02]  /*1900*/  VIMNMX R16, PT, PT, R16, 0x46a00000, PT ;  /* 0x46a0000010107848 */ /* 0x000fe40003fe0100 */
[----:B------:R-:W-:-:S05]  /*1910*/  SEL R17, R32, 0x63400000, !P2 ;  /* 0x6340000020117807 */ /* 0x000fca0005000000 */
[----:B------:R-:W-:Y:S02]  /*1920*/  IMAD.IADD R22, R16, 0x1, -R17 ;  /* 0x0000000110167824 */ /* 0x000fe400078e0a11 */
[----:B------:R-:W-:Y:S02]  /*1930*/  IMAD.MOV.U32 R16, RZ, RZ, RZ ;  /* 0x000000ffff107224 */ /* 0x000fe400078e00ff */
[----:B------:R-:W-:-:S06]  /*1940*/  VIADD R17, R22, 0x7fe00000 ;  /* 0x7fe0000016117836 */ /* 0x000fcc0000000000 */
[----:B------:R-:W-:-:S10]  /*1950*/  DMUL R20, R24, R16 ;  /* 0x0000001018147228 */ /* 0x000fd40000000000 */
[----:B------:R-:W-:-:S13]  /*1960*/  FSETP.GTU.AND P2, PT, |R21|, 1.469367938527859385e-39, PT ;  /* 0x001000001500780b */ /* 0x000fda0003f4c200 */
[----:B------:R-:W-:Y:S05]  /*1970*/  @P2 BRA `(.L_x_15) ;  /* 0x0000000000942947 */ /* 0x000fea0003800000 */
[----:B------:R-:W-:Y:S01]  /*1980*/  DFMA R10, R24, -R10, R18 ;  /* 0x8000000a180a722b */ /* 0x000fe20000000012 */
[----:B------:R-:W-:-:S09]  /*1990*/  IMAD.MOV.U32 R16, RZ, RZ, RZ ;  /* 0x000000ffff107224 */ /* 0x000fd200078e00ff */
[C---:B------:R-:W-:Y:S02]  /*19a0*/  FSETP.NEU.AND P2, PT, R11.reuse, RZ, PT ;  /* 0x000000ff0b00720b */ /* 0x040fe40003f4d000 */
[----:B------:R-:W-:-:S04]  /*19b0*/  LOP3.LUT R19, R11, 0x80000000, R27, 0x48, !PT ;  /* 0x800000000b137812 */ /* 0x000fc800078e481b */
[----:B------:R-:W-:-:S07]  /*19c0*/  LOP3.LUT R17, R19, R17, RZ, 0xfc, !PT ;  /* 0x0000001113117212 */ /* 0x000fce00078efcff */
[----:B------:R-:W-:Y:S05]  /*19d0*/  @!P2 BRA `(.L_x_15) ;  /* 0x00000000007ca947 */ /* 0x000fea0003800000 */
[----:B------:R-:W-:Y:S01]  /*19e0*/  IMAD.MOV R11, RZ, RZ, -R22 ;  /* 0x000000ffff0b7224 */ /* 0x000fe200078e0a16 */
[----:B------:R-:W-:Y:S01]  /*19f0*/  DMUL.RP R16, R24, R16 ;  /* 0x0000001018107228 */ /* 0x000fe20000008000 */
[----:B------:R-:W-:-:S06]  /*1a00*/  IMAD.MOV.U32 R10, RZ, RZ, RZ ;  /* 0x000000ffff0a7224 */ /* 0x000fcc00078e00ff */
[----:B------:R-:W-:-:S03]  /*1a10*/  DFMA R10, R20, -R10, R24 ;  /* 0x8000000a140a722b */ /* 0x000fc60000000018 */
[----:B------:R-:W-:-:S03]  /*1a20*/  LOP3.LUT R19, R17, R19, RZ, 0x3c, !PT ;  /* 0x0000001311137212 */ /* 0x000fc600078e3cff */
[----:B------:R-:W-:-:S04]  /*1a30*/  IADD3 R10, PT, PT, -R22, -0x43300000, RZ ;  /* 0xbcd00000160a7810 */ /* 0x000fc80007ffe1ff */
[----:B------:R-:W-:-:S04]  /*1a40*/  FSETP.NEU.AND P2, PT, |R11|, R10, PT ;  /* 0x0000000a0b00720b */ /* 0x000fc80003f4d200 */
[----:B------:R-:W-:Y:S02]  /*1a50*/  FSEL R20, R16, R20, !P2 ;  /* 0x0000001410147208 */ /* 0x000fe40005000000 */
[----:B------:R-:W-:Y:S01]  /*1a60*/  FSEL R21, R19, R21, !P2 ;  /* 0x0000001513157208 */ /* 0x000fe20005000000 */
[----:B------:R-:W-:Y:S06]  /*1a70*/  BRA `(.L_x_15) ;  /* 0x0000000000547947 */ /* 0x000fec0003800000 */
.L_x_14:
[----:B------:R-:W-:-:S14]  /*1a80*/  DSETP.NAN.AND P2, PT, R16, R16, PT ;  /* 0x000000101000722a */ /* 0x000fdc0003f48000 */
[----:B------:R-:W-:Y:S05]  /*1a90*/  @P2 BRA `(.L_x_16) ;  /* 0x0000000000442947 */ /* 0x000fea0003800000 */
[----:B------:R-:W-:-:S14]  /*1aa0*/  DSETP.NAN.AND P2, PT, R26, R26, PT ;  /* 0x0000001a1a00722a */ /* 0x000fdc0003f48000 */
[----:B------:R-:W-:Y:S05]  /*1ab0*/  @P2 BRA `(.L_x_17) ;  /* 0x0000000000302947 */ /* 0x000fea0003800000 */
[----:B------:R-:W-:Y:S01]  /*1ac0*/  ISETP.NE.AND P2, PT, R23, R34, PT ;  /* 0x000000221700720c */ /* 0x000fe20003f45270 */
[----:B------:R-:W-:Y:S02]  /*1ad0*/  IMAD.MOV.U32 R20, RZ, RZ, 0x0 ;  /* 0x00000000ff147424 */ /* 0x000fe400078e00ff */
[----:B------:R-:W-:-:S10]  /*1ae0*/  IMAD.MOV.U32 R21, RZ, RZ, -0x80000 ;  /* 0xfff80000ff157424 */ /* 0x000fd400078e00ff */
[----:B------:R-:W-:Y:S05]  /*1af0*/  @!P2 BRA `(.L_x_15) ;  /* 0x000000000034a947 */ /* 0x000fea0003800000 */
[----:B------:R-:W-:Y:S02]  /*1b00*/  ISETP.NE.AND P2, PT, R23, 0x7ff00000, PT ;  /* 0x7ff000001700780c */ /* 0x000fe40003f45270 */
[----:B------:R-:W-:Y:S02]  /*1b10*/  LOP3.LUT R21, R17, 0x80000000, R27, 0x48, !PT ;  /* 0x8000000011157812 */ /* 0x000fe400078e481b */
[----:B------:R-:W-:-:S13]  /*1b20*/  ISETP.EQ.OR P2, PT, R34, RZ, !P2 ;  /* 0x000000ff2200720c */ /* 0x000fda0005742670 */
[----:B------:R-:W-:Y:S01]  /*1b30*/  @P2 LOP3.LUT R10, R21, 0x7ff00000, RZ, 0xfc, !PT ;  /* 0x7ff00000150a2812 */ /* 0x000fe200078efcff */
[----:B------:R-:W-:Y:S02]  /*1b40*/  @!P2 IMAD.MOV.U32 R20, RZ, RZ, RZ ;  /* 0x000000ffff14a224 */ /* 0x000fe400078e00ff */
[----:B------:R-:W-:Y:S02]  /*1b50*/  @P2 IMAD.MOV.U32 R20, RZ, RZ, RZ ;  /* 0x000000ffff142224 */ /* 0x000fe400078e00ff */
[----:B------:R-:W-:Y:S01]  /*1b60*/  @P2 IMAD.MOV.U32 R21, RZ, RZ, R10 ;  /* 0x000000ffff152224 */ /* 0x000fe200078e000a */
[----:B------:R-:W-:Y:S06]  /*1b70*/  BRA `(.L_x_15) ;  /* 0x0000000000147947 */ /* 0x000fec0003800000 */
.L_x_17:
[----:B------:R-:W-:Y:S01]  /*1b80*/  LOP3.LUT R21, R27, 0x80000, RZ, 0xfc, !PT ;  /* 0x000800001b157812 */ /* 0x000fe200078efcff */
[----:B------:R-:W-:Y:S01]  /*1b90*/  IMAD.MOV.U32 R20, RZ, RZ, R26 ;  /* 0x000000ffff147224 */ /* 0x000fe200078e001a */
[----:B------:R-:W-:Y:S06]  /*1ba0*/  BRA `(.L_x_15) ;  /* 0x0000000000087947 */ /* 0x000fec0003800000 */
.L_x_16:
[----:B------:R-:W-:Y:S01]  /*1bb0*/  LOP3.LUT R21, R17, 0x80000, RZ, 0xfc, !PT ;  /* 0x0008000011157812 */ /* 0x000fe200078efcff */
[----:B------:R-:W-:-:S07]  /*1bc0*/  IMAD.MOV.U32 R20, RZ, RZ, R16 ;  /* 0x000000ffff147224 */ /* 0x000fce00078e0010 */
.L_x_15:
[----:B------:R-:W-:Y:S05]  /*1bd0*/  BSYNC.RECONVERGENT B2 ;  /* 0x0000000000027941 */ /* 0x000fea0003800200 */
.L_x_13:
[----:B------:R-:W-:Y:S02]  /*1be0*/  IMAD.MOV.U32 R10, RZ, RZ, R0 ;  /* 0x000000ffff0a7224 */ /* 0x000fe400078e0000 */
[----:B------:R-:W-:-:S04]  /*1bf0*/  IMAD.MOV.U32 R11, RZ, RZ, 0x0 ;  /* 0x00000000ff0b7424 */ /* 0x000fc800078e00ff */
[----:B------:R-:W-:Y:S05]  /*1c00*/  RET.REL.NODEC R10 `(_Z9nlmSimpleiPKdPdf) ;  /* 0xffffffe00afc7950 */ /* 0x000fea0003c3ffff */
        .weak           $__internal_2_$__cuda_sm3x_div_rn_noftz_f32_slowpath
        .type           $__internal_2_$__cuda_sm3x_div_rn_noftz_f32_slowpath,@function
        .size           $__internal_2_$__cuda_sm3x_div_rn_noftz_f32_slowpath,(.L_x_33 - $__internal_2_$__cuda_sm3x_div_rn_noftz_f32_slowpath)
$__internal_2_$__cuda_sm3x_div_rn_noftz_f32_slowpath:
[--C-:B------:R-:W-:Y:S01]  /*1c10*/  SHF.R.U32.HI R17, RZ, 0x17, R0.reuse ;  /* 0x00000017ff117819 */ /* 0x100fe20000011600 */
[----:B------:R-:W-:Y:S04]  /*1c20*/  BSSY.RECONVERGENT B1, `(.L_x_18) ;  /* 0x000005c000017945 */ /* 0x000fe80003800200 */
[----:B------:R-:W-:Y:S01]  /*1c30*/  BSSY.RELIABLE B2, `(.L_x_19) ;  /* 0x000001a000027945 */ /* 0x000fe20003800100 */
[----:B------:R-:W-:Y:S01]  /*1c40*/  LOP3.LUT R19, R17, 0xff, RZ, 0xc0, !PT ;  /* 0x000000ff11137812 */ /* 0x000fe200078ec0ff */
[----:B------:R-:W-:-:S04]  /*1c50*/  IMAD.MOV.U32 R17, RZ, RZ, R0 ;  /* 0x000000ffff117224 */ /* 0x000fc800078e0000 */
[----:B------:R-:W-:-:S05]  /*1c60*/  VIADD R20, R19, 0xffffffff ;  /* 0xffffffff13147836 */ /* 0x000fca0000000000 */
[----:B------:R-:W-:-:S13]  /*1c70*/  ISETP.GT.U32.OR P2, PT, R20, 0xfd, !PT ;  /* 0x000000fd1400780c */ /* 0x000fda0007f44470 */
[----:B------:R-:W-:Y:S01]  /*1c80*/  @!P2 IMAD.MOV.U32 R18, RZ, RZ, RZ ;  /* 0x000000ffff12a224 */ /* 0x000fe200078e00ff */
[----:B------:R-:W-:Y:S06]  /*1c90*/  @!P2 BRA `(.L_x_20) ;  /* 0x00000000004ca947 */ /* 0x000fec0003800000 */
[----:B------:R-:W-:-:S13]  /*1ca0*/  FSETP.GTU.FTZ.AND P2, PT, |R0|, +INF , PT ;  /* 0x7f8000000000780b */ /* 0x000fda0003f5c200 */
[----:B------:R-:W-:Y:S05]  /*1cb0*/  @P2 BREAK.RELIABLE B2 ;  /* 0x0000000000022942 */ /* 0x000fea0003800100 */
[----:B------:R-:W-:Y:S05]  /*1cc0*/  @P2 BRA `(.L_x_21) ;  /* 0x0000000400402947 */ /* 0x000fea0003800000 */
[----:B------:R-:W-:-:S05]  /*1cd0*/  IMAD.MOV.U32 R18, RZ, RZ, 0x42440000 ;  /* 0x42440000ff127424 */ /* 0x000fca00078e00ff */
[----:B------:R-:W-:-:S13]  /*1ce0*/  LOP3.LUT P2, RZ, R18, 0x7fffffff, R17, 0xc8, !PT ;  /* 0x7fffffff12ff7812 */ /* 0x000fda000784c811 */
[----:B------:R-:W-:Y:S05]  /*1cf0*/  @!P2 BREAK.RELIABLE B2 ;  /* 0x000000000002a942 */ /* 0x000fea0003800100 */
[----:B------:R-:W-:Y:S05]  /*1d00*/  @!P2 BRA `(.L_x_22) ;  /* 0x000000040028a947 */ /* 0x000fea0003800000 */
[----:B------:R-:W-:-:S13]  /*1d10*/  LOP3.LUT P2, RZ, R17, 0x7fffffff, RZ, 0xc0, !PT ;  /* 0x7fffffff11ff7812 */ /* 0x000fda000784c0ff */
[----:B------:R-:W-:Y:S05]  /*1d20*/  @!P2 BREAK.RELIABLE B2 ;  /* 0x000000000002a942 */ /* 0x000fea0003800100 */
[----:B------:R-:W-:Y:S05]  /*1d30*/  @!P2 BRA `(.L_x_23) ;  /* 0x000000040014a947 */ /* 0x000fea0003800000 */
[----:B------:R-:W-:Y:S02]  /*1d40*/  FSETP.NEU.FTZ.AND P3, PT, |R0|, +INF , PT ;  /* 0x7f8000000000780b */ /* 0x000fe40003f7d200 */
[----:B------:R-:W-:-:S04]  /*1d50*/  LOP3.LUT P2, RZ, R18, 0x7fffffff, RZ, 0xc0, !PT ;  /* 0x7fffffff12ff7812 */ /* 0x000fc8000784c0ff */
[----:B------:R-:W-:-:S13]  /*1d60*/  PLOP3.LUT P2, PT, P3, P2, PT, 0x2f, 0xf2 ;  /* 0x0000000000f2781c */ /* 0x000fda0001f44577 */
[----:B------:R-:W-:Y:S05]  /*1d70*/  @P2 BREAK.RELIABLE B2 ;  /* 0x0000000000022942 */ /* 0x000fea0003800100 */
[----:B------:R-:W-:Y:S05]  /*1d80*/  @P2 BRA `(.L_x_24) ;  /* 0x0000000000f42947 */ /* 0x000fea0003800000 */
[----:B------:R-:W-:-:S13]  /*1d90*/  ISETP.GE.AND P2, PT, R20, RZ, PT ;  /* 0x000000ff1400720c */ /* 0x000fda0003f46270 */
[----:B------:R-:W-:Y:S02]  /*1da0*/  @P2 IMAD.MOV.U32 R18, RZ, RZ, RZ ;  /* 0x000000ffff122224 */ /* 0x000fe400078e00ff */
[----:B------:R-:W-:Y:S01]  /*1db0*/  @!P2 FFMA R17, R0, 1.84467440737095516160e+19, RZ ;  /* 0x5f8000000011a823 */ /* 0x000fe200000000ff */
[----:B------:R-:W-:-:S07]  /*1dc0*/  @!P2 IMAD.MOV.U32 R18, RZ, RZ, -0x40 ;  /* 0xffffffc0ff12a424 */ /* 0x000fce00078e00ff */
.L_x_20:
[----:B------:R-:W-:Y:S05]  /*1dd0*/  BSYNC.RELIABLE B2 ;  /* 0x0000000000027941 */ /* 0x000fea0003800100 */
.L_x_19:
[----:B------:R-:W-:Y:S01]  /*1de0*/  UMOV UR4, 0x42440000 ;  /* 0x4244000000047882 */ /* 0x000fe20000000000 */
[----:B------:R-:W-:Y:S01]  /*1df0*/  VIADD R19, R19, 0xffffff81 ;  /* 0xffffff8113137836 */ /* 0x000fe20000000000 */
[----:B------:R-:W-:Y:S01]  /*1e00*/  UIADD3 UR4, UPT, UPT, UR4, -0x2800000, URZ ;  /* 0xfd80000004047890 */ /* 0x000fe2000fffe0ff */
[----:B------:R-:W-:Y:S02]  /*1e10*/  BSSY.RECONVERGENT B2, `(.L_x_25) ;  /* 0x0000033000027945 */ /* 0x000fe40003800200 */
[----:B------:R-:W-:Y:S01]  /*1e20*/  IMAD R0, R19, -0x800000, R17 ;  /* 0xff80000013007824 */ /* 0x000fe200078e0211 */
[----:B------:R-:W-:Y:S02]  /*1e30*/  IADD3 R19, PT, PT, R18, -0x5, R19 ;  /* 0xfffffffb12137810 */ /* 0x000fe40007ffe013 */
[----:B------:R-:W-:-:S03]  /*1e40*/  FADD.FTZ R21, -RZ, -UR4 ;  /* 0x80000004ff157e21 */ /* 0x000fc60008010100 */
[----:B------:R-:W0:Y:S02]  /*1e50*/  MUFU.RCP R20, UR4 ;  /* 0x0000000400147d08 */ /* 0x000e240008001000 */
[----:B0-----:R-:W-:-:S04]  /*1e60*/  FFMA R23, R20, R21, 1 ;  /* 0x3f80000014177423 */ /* 0x001fc80000000015 */
[----:B------:R-:W-:-:S04]  /*1e70*/  FFMA R17, R20, R23, R20 ;  /* 0x0000001714117223 */ /* 0x000fc80000000014 */
[----:B------:R-:W-:-:S04]  /*1e80*/  FFMA R20, R0, R17, RZ ;  /* 0x0000001100147223 */ /* 0x000fc800000000ff */
[----:B------:R-:W-:-:S04]  /*1e90*/  FFMA R22, R21, R20, R0 ;  /* 0x0000001415167223 */ /* 0x000fc80000000000 */
[----:B------:R-:W-:-:S04]  /*1ea0*/  FFMA R22, R17, R22, R20 ;  /* 0x0000001611167223 */ /* 0x000fc80000000014 */
[----:B------:R-:W-:-:S04]  /*1eb0*/  FFMA R21, R21, R22, R0 ;  /* 0x0000001615157223 */ /* 0x000fc80000000000 */
[----:B------:R-:W-:-:S05]  /*1ec0*/  FFMA R0, R17, R21, R22 ;  /* 0x0000001511007223 */ /* 0x000fca0000000016 */
[----:B------:R-:W-:-:S04]  /*1ed0*/  SHF.R.U32.HI R20, RZ, 0x17, R0 ;  /* 0x00000017ff147819 */ /* 0x000fc80000011600 */
[----:B------:R-:W-:-:S05]  /*1ee0*/  LOP3.LUT R20, R20, 0xff, RZ, 0xc0, !PT ;  /* 0x000000ff14147812 */ /* 0x000fca00078ec0ff */
[----:B------:R-:W-:-:S04]  /*1ef0*/  IMAD.IADD R23, R20, 0x1, R19 ;  /* 0x0000000114177824 */ /* 0x000fc800078e0213 */
[----:B------:R-:W-:-:S05]  /*1f00*/  VIADD R18, R23, 0xffffffff ;  /* 0xffffffff17127836 */ /* 0x000fca0000000000 */
[----:B------:R-:W-:-:S13]  /*1f10*/  ISETP.GE.U32.AND P2, PT, R18, 0xfe, PT ;  /* 0x000000fe1200780c */ /* 0x000fda0003f46070 */
[----:B------:R-:W-:Y:S05]  /*1f20*/  @!P2 BRA `(.L_x_26) ;  /* 0x000000000080a947 */ /* 0x000fea0003800000 */
[----:B------:R-:W-:-:S13]  /*1f30*/  ISETP.GT.AND P2, PT, R23, 0xfe, PT ;  /* 0x000000fe1700780c */ /* 0x000fda0003f44270 */
[----:B------:R-:W-:Y:S05]  /*1f40*/  @P2 BRA `(.L_x_27) ;  /* 0x00000000006c2947 */ /* 0x000fea0003800000 */
[----:B------:R-:W-:-:S13]  /*1f50*/  ISETP.GE.AND P2, PT, R23, 0x1, PT ;  /* 0x000000011700780c */ /* 0x000fda0003f46270 */
[----:B------:R-:W-:Y:S05]  /*1f60*/  @P2 BRA `(.L_x_28) ;  /* 0x0000000000742947 */ /* 0x000fea0003800000 */
[----:B------:R-:W-:Y:S02]  /*1f70*/  ISETP.GE.AND P2, PT, R23, -0x18, PT ;  /* 0xffffffe81700780c */ /* 0x000fe40003f46270 */
[----:B------:R-:W-:-:S11]  /*1f80*/  LOP3.LUT R0, R0, 0x80000000, RZ, 0xc0, !PT ;  /* 0x8000000000007812 */ /* 0x000fd600078ec0ff */
[----:B------:R-:W-:Y:S05]  /*1f90*/  @!P2 BRA `(.L_x_28) ;  /* 0x000000000068a947 */ /* 0x000fea0003800000 */
[-CC-:B------:R-:W-:Y:S01]  /*1fa0*/  FFMA.RZ R18, R17, R21.reuse, R22.reuse ;  /* 0x0000001511127223 */ /* 0x180fe2000000c016 */
[C---:B------:R-:W-:Y:S01]  /*1fb0*/  VIADD R20, R23.reuse, 0x20 ;  /* 0x0000002017147836 */ /* 0x040fe20000000000 */
[C---:B------:R-:W-:Y:S02]  /*1fc0*/  ISETP.NE.AND P4, PT, R23.reuse, RZ, PT ;  /* 0x000000ff1700720c */ /* 0x040fe40003f85270 */
[----:B------:R-:W-:Y:S02]  /*1fd0*/  ISETP.NE.AND P3, PT, R23, RZ, PT ;  /* 0x000000ff1700720c */ /* 0x000fe40003f65270 */
[----:B------:R-:W-:Y:S01]  /*1fe0*/  LOP3.LUT R19, R18, 0x7fffff, RZ, 0xc0, !PT ;  /* 0x007fffff12137812 */ /* 0x000fe200078ec0ff */
[CCC-:B------:R-:W-:Y:S01]  /*1ff0*/  FFMA.RP R18, R17.reuse, R21.reuse, R22.reuse ;  /* 0x0000001511127223 */ /* 0x1c0fe20000008016 */
[----:B------:R-:W-:Y:S01]  /*2000*/  FFMA.RM R17, R17, R21, R22 ;  /* 0x0000001511117223 */ /* 0x000fe20000004016 */
[----:B------:R-:W-:Y:S01]  /*2010*/  IMAD.MOV R21, RZ, RZ, -R23 ;  /* 0x000000ffff157224 */ /* 0x000fe200078e0a17 */
[----:B------:R-:W-:-:S03]  /*2020*/  LOP3.LUT R19, R19, 0x800000, RZ, 0xfc, !PT ;  /* 0x0080000013137812 */ /* 0x000fc600078efcff */
[----:B------:R-:W-:Y:S02]  /*2030*/  FSETP.NEU.FTZ.AND P2, PT, R18, R17, PT ;  /* 0x000000111200720b */ /* 0x000fe40003f5d000 */
[----:B------:R-:W-:Y:S02]  /*2040*/  SHF.L.U32 R20, R19, R20, RZ ;  /* 0x0000001413147219 */ /* 0x000fe400000006ff */
[----:B------:R-:W-:Y:S02]  /*2050*/  SEL R18, R21, RZ, P4 ;  /* 0x000000ff15127207 */ /* 0x000fe40002000000 */
[----:B------:R-:W-:Y:S02]  /*2060*/  ISETP.NE.AND P3, PT, R20, RZ, P3 ;  /* 0x000000ff1400720c */ /* 0x000fe40001f65270 */
[----:B------:R-:W-:Y:S02]  /*2070*/  SHF.R.U32.HI R18, RZ, R18, R19 ;  /* 0x00000012ff127219 */ /* 0x000fe40000011613 */
[----:B------:R-:W-:-:S02]  /*2080*/  PLOP3.LUT P2, PT, P2, P3, PT, 0xf8, 0x8f ;  /* 0x00000000008f781c */ /* 0x000fc40001747f70 */
[----:B------:R-:W-:Y:S02]  /*2090*/  SHF.R.U32.HI R20, RZ, 0x1, R18 ;  /* 0x00000001ff147819 */ /* 0x000fe40000011612 */
[----:B------:R-:W-:-:S04]  /*20a0*/  SEL R17, RZ, 0x1, !P2 ;  /* 0x00000001ff117807 */ /* 0x000fc80005000000 */
[----:B------:R-:W-:-:S04]  /*20b0*/  LOP3.LUT R17, R17, 0x1, R20, 0xf8, !PT ;  /* 0x0000000111117812 */ /* 0x000fc800078ef814 */
[----:B------:R-:W-:-:S05]  /*20c0*/  LOP3.LUT R17, R17, R18, RZ, 0xc0, !PT ;  /* 0x0000001211117212 */ /* 0x000fca00078ec0ff */
[----:B------:R-:W-:-:S05]  /*20d0*/  IMAD.IADD R17, R20, 0x1, R17 ;  /* 0x0000000114117824 */ /* 0x000fca00078e0211 */
[----:B------:R-:W-:Y:S01]  /*20e0*/  LOP3.LUT R0, R17, R0, RZ, 0xfc, !PT ;  /* 0x0000000011007212 */ /* 0x000fe200078efcff */
[----:B------:R-:W-:Y:S06]  /*20f0*/  BRA `(.L_x_28) ;  /* 0x0000000000107947 */ /* 0x000fec0003800000 */
.L_x_27:
[----:B------:R-:W-:-:S04]  /*2100*/  LOP3.LUT R0, R0, 0x80000000, RZ, 0xc0, !PT ;  /* 0x8000000000007812 */ /* 0x000fc800078ec0ff */
[----:B------:R-:W-:Y:S01]  /*2110*/  LOP3.LUT R0, R0, 0x7f800000, RZ, 0xfc, !PT ;  /* 0x7f80000000007812 */ /* 0x000fe200078efcff */
[----:B------:R-:W-:Y:S06]  /*2120*/  BRA `(.L_x_28) ;  /* 0x0000000000047947 */ /* 0x000fec0003800000 */
.L_x_26:
[----:B------:R-:W-:-:S07]  /*2130*/  IMAD R0, R19, 0x800000, R0 ;  /* 0x0080000013007824 */ /* 0x000fce00078e0200 */
.L_x_28:
[----:B------:R-:W-:Y:S05]  /*2140*/  BSYNC.RECONVERGENT B2 ;  /* 0x0000000000027941 */ /* 0x000fea0003800200 */
.L_x_25:
[----:B------:R-:W-:Y:S05]  /*2150*/  BRA `(.L_x_29) ;  /* 0x0000000000207947 */ /* 0x000fea0003800000 */
.L_x_24:
[----:B------:R-:W-:-:S04]  /*2160*/  LOP3.LUT R0, R18, 0x80000000, R17, 0x48, !PT ;  /* 0x8000000012007812 */ /* 0x000fc800078e4811 */
[----:B------:R-:W-:Y:S01]  /*2170*/  LOP3.LUT R0, R0, 0x7f800000, RZ, 0xfc, !PT ;  /* 0x7f80000000007812 */ /* 0x000fe200078efcff */
[----:B------:R-:W-:Y:S06]  /*2180*/  BRA `(.L_x_29) ;  /* 0x0000000000147947 */ /* 0x000fec0003800000 */
.L_x_23:
[----:B------:R-:W-:Y:S01]  /*2190*/  LOP3.LUT R0, R18, 0x80000000, R17, 0x48, !PT ;  /* 0x8000000012007812 */ /* 0x000fe200078e4811 */
[----:B------:R-:W-:Y:S06]  /*21a0*/  BRA `(.L_x_29) ;  /* 0x00000000000c7947 */ /* 0x000fec0003800000 */
.L_x_22:
[----:B------:R-:W0:Y:S01]  /*21b0*/  MUFU.RSQ R0, -QNAN ;  /* 0xffc0000000007908 */ /* 0x000e220000001400 */
[----:B------:R-:W-:Y:S05]  /*21c0*/  BRA `(.L_x_29) ;  /* 0x0000000000047947 */ /* 0x000fea0003800000 */
.L_x_21:
[----:B------:R-:W-:-:S07]  /*21d0*/  FADD.FTZ R0, R0, 49 ;  /* 0x4244000000007421 */ /* 0x000fce0000010000 */
.L_x_29:
[----:B------:R-:W-:Y:S05]  /*21e0*/  BSYNC.RECONVERGENT B1 ;  /* 0x0000000000017941 */ /* 0x000fea0003800200 */
.L_x_18:
[----:B------:R-:W-:-:S04]  /*21f0*/  IMAD.MOV.U32 R17, RZ, RZ, 0x0 ;  /* 0x00000000ff117424 */ /* 0x000fc800078e00ff */
[----:B0-----:R-:W-:Y:S05]  /*2200*/  RET.REL.NODEC R16 `(_Z9nlmSimpleiPKdPdf) ;  /* 0xffffffdc107c7950 */ /* 0x001fea0003c3ffff */
.L_x_30:
[----:B------:R-:W-:-:S00]  /*2210*/  BRA `(.L_x_30) ;  /* 0xfffffffc00fc7947 */ /* 0x000fc0000383ffff */
[----:B------:R-:W-:-:S00]  /*2220*/  NOP ;  /* 0x0000000000007918 */ /* 0x000fc00000000000 */
        /* <DEDUP_REMOVED lines=13> */
.L_x_33:


//--------------------- .nv.shared._Z9nlmSimpleiPKdPdf --------------------------
	.section	.nv.shared._Z9nlmSimpleiPKdPdf,"aw",@nobits
	.sectionflags	@""
	.align	8
.nv.shared._Z9nlmSimpleiPKdPdf:
	.zero		37888


//--------------------- .nv.shared.reserved.0     --------------------------
	.section	.nv.shared.reserved.0,"aw",@nobits
	.weak		__nv_reservedSMEM_offset_0_alias
	.size		__nv_reservedSMEM_offset_0_alias, 0, 64
	.other		__nv_reservedSMEM_offset_0_alias,@"STO_CUDA_RESERVED_SHARED STV_DEFAULT"
__nv_reservedSMEM_offset_0_alias:
	.zero		0
	.zero		64


//--------------------- .nv.constant0._Z9nlmSimpleiPKdPdf --------------------------
	.section	.nv.constant0._Z9nlmSimpleiPKdPdf,"a",@progbits
	.sectionflags	@""
	.align	4
.nv.constant0._Z9nlmSimpleiPKdPdf:
	.zero		924


//--------------------- SYMBOLS --------------------------

	.type		.nv.reservedSmem.offset0,@object
	.size		.nv.reservedSmem.offset0,0x4
	.type		.nv.reservedSmem.cap,@object
	.size		.nv.reservedSmem.cap,0x4
